//
// Generated by NVIDIA NVVM Compiler
//
// Compiler Build ID: CL-36424714
// Cuda compilation tools, release 13.0, V13.0.88
// Based on NVVM 20.0.0
//

.version 9.0
.target sm_100
.address_size 64

	// .globl	_Z22neuralNetworkInferencePfS_S_S_

.visible .entry _Z22neuralNetworkInferencePfS_S_S_(
	.param .u64 .ptr .align 1 _Z22neuralNetworkInferencePfS_S_S__param_0,
	.param .u64 .ptr .align 1 _Z22neuralNetworkInferencePfS_S_S__param_1,
	.param .u64 .ptr .align 1 _Z22neuralNetworkInferencePfS_S_S__param_2,
	.param .u64 .ptr .align 1 _Z22neuralNetworkInferencePfS_S_S__param_3
)
{
	.local .align 16 .b8 	__local_depot0[512];
	.reg .b64 	%SP;
	.reg .b64 	%SPL;
	.reg .pred 	%p<4>;
	.reg .b32 	%r<17>;
	.reg .b32 	%f<463>;
	.reg .b64 	%rd<32>;

	mov.u64 	%SPL, __local_depot0;
	ld.param.u64 	%rd17, [_Z22neuralNetworkInferencePfS_S_S__param_0];
	ld.param.u64 	%rd18, [_Z22neuralNetworkInferencePfS_S_S__param_1];
	cvta.to.global.u64 	%rd19, %rd18;
	cvta.to.global.u64 	%rd20, %rd17;
	add.u64 	%rd1, %SPL, 0;
	mov.f32 	%f131, 0f00000000;
	st.local.v4.f32 	[%rd1], {%f131, %f131, %f131, %f131};
	st.local.v4.f32 	[%rd1+16], {%f131, %f131, %f131, %f131};
	st.local.v4.f32 	[%rd1+32], {%f131, %f131, %f131, %f131};
	st.local.v4.f32 	[%rd1+48], {%f131, %f131, %f131, %f131};
	st.local.v4.f32 	[%rd1+64], {%f131, %f131, %f131, %f131};
	st.local.v4.f32 	[%rd1+80], {%f131, %f131, %f131, %f131};
	st.local.v4.f32 	[%rd1+96], {%f131, %f131, %f131, %f131};
	st.local.v4.f32 	[%rd1+112], {%f131, %f131, %f131, %f131};
	st.local.v4.f32 	[%rd1+128], {%f131, %f131, %f131, %f131};
	st.local.v4.f32 	[%rd1+144], {%f131, %f131, %f131, %f131};
	st.local.v4.f32 	[%rd1+160], {%f131, %f131, %f131, %f131};
	st.local.v4.f32 	[%rd1+176], {%f131, %f131, %f131, %f131};
	st.local.v4.f32 	[%rd1+192], {%f131, %f131, %f131, %f131};
	st.local.v4.f32 	[%rd1+208], {%f131, %f131, %f131, %f131};
	st.local.v4.f32 	[%rd1+224], {%f131, %f131, %f131, %f131};
	st.local.v4.f32 	[%rd1+240], {%f131, %f131, %f131, %f131};
	st.local.v4.f32 	[%rd1+256], {%f131, %f131, %f131, %f131};
	st.local.v4.f32 	[%rd1+272], {%f131, %f131, %f131, %f131};
	st.local.v4.f32 	[%rd1+288], {%f131, %f131, %f131, %f131};
	st.local.v4.f32 	[%rd1+304], {%f131, %f131, %f131, %f131};
	st.local.v4.f32 	[%rd1+320], {%f131, %f131, %f131, %f131};
	st.local.v4.f32 	[%rd1+336], {%f131, %f131, %f131, %f131};
	st.local.v4.f32 	[%rd1+352], {%f131, %f131, %f131, %f131};
	st.local.v4.f32 	[%rd1+368], {%f131, %f131, %f131, %f131};
	st.local.v4.f32 	[%rd1+384], {%f131, %f131, %f131, %f131};
	st.local.v4.f32 	[%rd1+400], {%f131, %f131, %f131, %f131};
	st.local.v4.f32 	[%rd1+416], {%f131, %f131, %f131, %f131};
	st.local.v4.f32 	[%rd1+432], {%f131, %f131, %f131, %f131};
	st.local.v4.f32 	[%rd1+448], {%f131, %f131, %f131, %f131};
	st.local.v4.f32 	[%rd1+464], {%f131, %f131, %f131, %f131};
	st.local.v4.f32 	[%rd1+480], {%f131, %f131, %f131, %f131};
	st.local.v4.f32 	[%rd1+496], {%f131, %f131, %f131, %f131};
	add.s64 	%rd2, %rd20, 32;
	add.s64 	%rd3, %rd19, 4096;
	mov.b32 	%r14, 0;
$L__BB0_1:
	mul.wide.u32 	%rd22, %r14, 4;
	add.s64 	%rd28, %rd3, %rd22;
	mov.f32 	%f462, 0f00000000;
	mov.b32 	%r15, 0;
	mov.u64 	%rd29, %rd2;
$L__BB0_2:
	ld.global.f32 	%f133, [%rd29+-32];
	ld.global.f32 	%f134, [%rd28+-4096];
	fma.rn.f32 	%f135, %f133, %f134, %f462;
	ld.global.f32 	%f136, [%rd29+-28];
	ld.global.f32 	%f137, [%rd28+-3584];
	fma.rn.f32 	%f138, %f136, %f137, %f135;
	ld.global.f32 	%f139, [%rd29+-24];
	ld.global.f32 	%f140, [%rd28+-3072];
	fma.rn.f32 	%f141, %f139, %f140, %f138;
	ld.global.f32 	%f142, [%rd29+-20];
	ld.global.f32 	%f143, [%rd28+-2560];
	fma.rn.f32 	%f144, %f142, %f143, %f141;
	ld.global.f32 	%f145, [%rd29+-16];
	ld.global.f32 	%f146, [%rd28+-2048];
	fma.rn.f32 	%f147, %f145, %f146, %f144;
	ld.global.f32 	%f148, [%rd29+-12];
	ld.global.f32 	%f149, [%rd28+-1536];
	fma.rn.f32 	%f150, %f148, %f149, %f147;
	ld.global.f32 	%f151, [%rd29+-8];
	ld.global.f32 	%f152, [%rd28+-1024];
	fma.rn.f32 	%f153, %f151, %f152, %f150;
	ld.global.f32 	%f154, [%rd29+-4];
	ld.global.f32 	%f155, [%rd28+-512];
	fma.rn.f32 	%f156, %f154, %f155, %f153;
	ld.global.f32 	%f157, [%rd29];
	ld.global.f32 	%f158, [%rd28];
	fma.rn.f32 	%f159, %f157, %f158, %f156;
	ld.global.f32 	%f160, [%rd29+4];
	ld.global.f32 	%f161, [%rd28+512];
	fma.rn.f32 	%f162, %f160, %f161, %f159;
	ld.global.f32 	%f163, [%rd29+8];
	ld.global.f32 	%f164, [%rd28+1024];
	fma.rn.f32 	%f165, %f163, %f164, %f162;
	ld.global.f32 	%f166, [%rd29+12];
	ld.global.f32 	%f167, [%rd28+1536];
	fma.rn.f32 	%f168, %f166, %f167, %f165;
	ld.global.f32 	%f169, [%rd29+16];
	ld.global.f32 	%f170, [%rd28+2048];
	fma.rn.f32 	%f171, %f169, %f170, %f168;
	ld.global.f32 	%f172, [%rd29+20];
	ld.global.f32 	%f173, [%rd28+2560];
	fma.rn.f32 	%f174, %f172, %f173, %f171;
	ld.global.f32 	%f175, [%rd29+24];
	ld.global.f32 	%f176, [%rd28+3072];
	fma.rn.f32 	%f177, %f175, %f176, %f174;
	ld.global.f32 	%f178, [%rd29+28];
	ld.global.f32 	%f179, [%rd28+3584];
	fma.rn.f32 	%f462, %f178, %f179, %f177;
	add.s32 	%r15, %r15, 16;
	add.s64 	%rd29, %rd29, 64;
	add.s64 	%rd28, %rd28, 8192;
	setp.ne.s32 	%p1, %r15, 784;
	@%p1 bra 	$L__BB0_2;
	fma.rn.f32 	%f180, %f462, 0fBBBB989D, 0f3F000000;
	cvt.sat.f32.f32 	%f181, %f180;
	mov.f32 	%f182, 0f4B400001;
	mov.f32 	%f183, 0f437C0000;
	fma.rm.f32 	%f184, %f181, %f183, %f182;
	add.f32 	%f185, %f184, 0fCB40007F;
	neg.f32 	%f186, %f185;
	fma.rn.f32 	%f187, %f462, 0fBFB8AA3B, %f186;
	fma.rn.f32 	%f188, %f462, 0fB2A57060, %f187;
	mov.b32 	%r9, %f184;
	shl.b32 	%r10, %r9, 23;
	mov.b32 	%f189, %r10;
	ex2.approx.ftz.f32 	%f190, %f188;
	fma.rn.f32 	%f191, %f190, %f189, 0f3F800000;
	rcp.rn.f32 	%f192, %f191;
	add.s64 	%rd24, %rd1, %rd22;
	st.local.f32 	[%rd24], %f192;
	add.s32 	%r14, %r14, 1;
	setp.ne.s32 	%p2, %r14, 128;
	@%p2 bra 	$L__BB0_1;
	ld.param.u64 	%rd27, [_Z22neuralNetworkInferencePfS_S_S__param_3];
	ld.param.u64 	%rd26, [_Z22neuralNetworkInferencePfS_S_S__param_2];
	ld.local.v4.f32 	{%f3, %f4, %f5, %f6}, [%rd1];
	ld.local.v4.f32 	{%f7, %f8, %f9, %f10}, [%rd1+16];
	ld.local.v4.f32 	{%f11, %f12, %f13, %f14}, [%rd1+32];
	ld.local.v4.f32 	{%f15, %f16, %f17, %f18}, [%rd1+48];
	ld.local.v4.f32 	{%f19, %f20, %f21, %f22}, [%rd1+64];
	ld.local.v4.f32 	{%f23, %f24, %f25, %f26}, [%rd1+80];
	ld.local.v4.f32 	{%f27, %f28, %f29, %f30}, [%rd1+96];
	ld.local.v4.f32 	{%f31, %f32, %f33, %f34}, [%rd1+112];
	ld.local.v4.f32 	{%f35, %f36, %f37, %f38}, [%rd1+128];
	ld.local.v4.f32 	{%f39, %f40, %f41, %f42}, [%rd1+144];
	ld.local.v4.f32 	{%f43, %f44, %f45, %f46}, [%rd1+160];
	ld.local.v4.f32 	{%f47, %f48, %f49, %f50}, [%rd1+176];
	ld.local.v4.f32 	{%f51, %f52, %f53, %f54}, [%rd1+192];
	ld.local.v4.f32 	{%f55, %f56, %f57, %f58}, [%rd1+208];
	ld.local.v4.f32 	{%f59, %f60, %f61, %f62}, [%rd1+224];
	ld.local.v4.f32 	{%f63, %f64, %f65, %f66}, [%rd1+240];
	ld.local.v4.f32 	{%f67, %f68, %f69, %f70}, [%rd1+256];
	ld.local.v4.f32 	{%f71, %f72, %f73, %f74}, [%rd1+272];
	ld.local.v4.f32 	{%f75, %f76, %f77, %f78}, [%rd1+288];
	ld.local.v4.f32 	{%f79, %f80, %f81, %f82}, [%rd1+304];
	ld.local.v4.f32 	{%f83, %f84, %f85, %f86}, [%rd1+320];
	ld.local.v4.f32 	{%f87, %f88, %f89, %f90}, [%rd1+336];
	ld.local.v4.f32 	{%f91, %f92, %f93, %f94}, [%rd1+352];
	ld.local.v4.f32 	{%f95, %f96, %f97, %f98}, [%rd1+368];
	ld.local.v4.f32 	{%f99, %f100, %f101, %f102}, [%rd1+384];
	ld.local.v4.f32 	{%f103, %f104, %f105, %f106}, [%rd1+400];
	ld.local.v4.f32 	{%f107, %f108, %f109, %f110}, [%rd1+416];
	ld.local.v4.f32 	{%f111, %f112, %f113, %f114}, [%rd1+432];
	ld.local.v4.f32 	{%f115, %f116, %f117, %f118}, [%rd1+448];
	ld.local.v4.f32 	{%f119, %f120, %f121, %f122}, [%rd1+464];
	ld.local.v4.f32 	{%f123, %f124, %f125, %f126}, [%rd1+480];
	ld.local.v4.f32 	{%f127, %f128, %f129, %f130}, [%rd1+496];
	cvta.to.global.u64 	%rd25, %rd26;
	add.s64 	%rd30, %rd25, 2560;
	cvta.to.global.u64 	%rd31, %rd27;
	mov.b32 	%r16, 0;
$L__BB0_5:
	ld.global.f32 	%f193, [%rd30+-2560];
	fma.rn.f32 	%f194, %f3, %f193, 0f00000000;
	ld.global.f32 	%f195, [%rd30+-2520];
	fma.rn.f32 	%f196, %f4, %f195, %f194;
	ld.global.f32 	%f197, [%rd30+-2480];
	fma.rn.f32 	%f198, %f5, %f197, %f196;
	ld.global.f32 	%f199, [%rd30+-2440];
	fma.rn.f32 	%f200, %f6, %f199, %f198;
	ld.global.f32 	%f201, [%rd30+-2400];
	fma.rn.f32 	%f202, %f7, %f201, %f200;
	ld.global.f32 	%f203, [%rd30+-2360];
	fma.rn.f32 	%f204, %f8, %f203, %f202;
	ld.global.f32 	%f205, [%rd30+-2320];
	fma.rn.f32 	%f206, %f9, %f205, %f204;
	ld.global.f32 	%f207, [%rd30+-2280];
	fma.rn.f32 	%f208, %f10, %f207, %f206;
	ld.global.f32 	%f209, [%rd30+-2240];
	fma.rn.f32 	%f210, %f11, %f209, %f208;
	ld.global.f32 	%f211, [%rd30+-2200];
	fma.rn.f32 	%f212, %f12, %f211, %f210;
	ld.global.f32 	%f213, [%rd30+-2160];
	fma.rn.f32 	%f214, %f13, %f213, %f212;
	ld.global.f32 	%f215, [%rd30+-2120];
	fma.rn.f32 	%f216, %f14, %f215, %f214;
	ld.global.f32 	%f217, [%rd30+-2080];
	fma.rn.f32 	%f218, %f15, %f217, %f216;
	ld.global.f32 	%f219, [%rd30+-2040];
	fma.rn.f32 	%f220, %f16, %f219, %f218;
	ld.global.f32 	%f221, [%rd30+-2000];
	fma.rn.f32 	%f222, %f17, %f221, %f220;
	ld.global.f32 	%f223, [%rd30+-1960];
	fma.rn.f32 	%f224, %f18, %f223, %f222;
	ld.global.f32 	%f225, [%rd30+-1920];
	fma.rn.f32 	%f226, %f19, %f225, %f224;
	ld.global.f32 	%f227, [%rd30+-1880];
	fma.rn.f32 	%f228, %f20, %f227, %f226;
	ld.global.f32 	%f229, [%rd30+-1840];
	fma.rn.f32 	%f230, %f21, %f229, %f228;
	ld.global.f32 	%f231, [%rd30+-1800];
	fma.rn.f32 	%f232, %f22, %f231, %f230;
	ld.global.f32 	%f233, [%rd30+-1760];
	fma.rn.f32 	%f234, %f23, %f233, %f232;
	ld.global.f32 	%f235, [%rd30+-1720];
	fma.rn.f32 	%f236, %f24, %f235, %f234;
	ld.global.f32 	%f237, [%rd30+-1680];
	fma.rn.f32 	%f238, %f25, %f237, %f236;
	ld.global.f32 	%f239, [%rd30+-1640];
	fma.rn.f32 	%f240, %f26, %f239, %f238;
	ld.global.f32 	%f241, [%rd30+-1600];
	fma.rn.f32 	%f242, %f27, %f241, %f240;
	ld.global.f32 	%f243, [%rd30+-1560];
	fma.rn.f32 	%f244, %f28, %f243, %f242;
	ld.global.f32 	%f245, [%rd30+-1520];
	fma.rn.f32 	%f246, %f29, %f245, %f244;
	ld.global.f32 	%f247, [%rd30+-1480];
	fma.rn.f32 	%f248, %f30, %f247, %f246;
	ld.global.f32 	%f249, [%rd30+-1440];
	fma.rn.f32 	%f250, %f31, %f249, %f248;
	ld.global.f32 	%f251, [%rd30+-1400];
	fma.rn.f32 	%f252, %f32, %f251, %f250;
	ld.global.f32 	%f253, [%rd30+-1360];
	fma.rn.f32 	%f254, %f33, %f253, %f252;
	ld.global.f32 	%f255, [%rd30+-1320];
	fma.rn.f32 	%f256, %f34, %f255, %f254;
	ld.global.f32 	%f257, [%rd30+-1280];
	fma.rn.f32 	%f258, %f35, %f257, %f256;
	ld.global.f32 	%f259, [%rd30+-1240];
	fma.rn.f32 	%f260, %f36, %f259, %f258;
	ld.global.f32 	%f261, [%rd30+-1200];
	fma.rn.f32 	%f262, %f37, %f261, %f260;
	ld.global.f32 	%f263, [%rd30+-1160];
	fma.rn.f32 	%f264, %f38, %f263, %f262;
	ld.global.f32 	%f265, [%rd30+-1120];
	fma.rn.f32 	%f266, %f39, %f265, %f264;
	ld.global.f32 	%f267, [%rd30+-1080];
	fma.rn.f32 	%f268, %f40, %f267, %f266;
	ld.global.f32 	%f269, [%rd30+-1040];
	fma.rn.f32 	%f270, %f41, %f269, %f268;
	ld.global.f32 	%f271, [%rd30+-1000];
	fma.rn.f32 	%f272, %f42, %f271, %f270;
	ld.global.f32 	%f273, [%rd30+-960];
	fma.rn.f32 	%f274, %f43, %f273, %f272;
	ld.global.f32 	%f275, [%rd30+-920];
	fma.rn.f32 	%f276, %f44, %f275, %f274;
	ld.global.f32 	%f277, [%rd30+-880];
	fma.rn.f32 	%f278, %f45, %f277, %f276;
	ld.global.f32 	%f279, [%rd30+-840];
	fma.rn.f32 	%f280, %f46, %f279, %f278;
	ld.global.f32 	%f281, [%rd30+-800];
	fma.rn.f32 	%f282, %f47, %f281, %f280;
	ld.global.f32 	%f283, [%rd30+-760];
	fma.rn.f32 	%f284, %f48, %f283, %f282;
	ld.global.f32 	%f285, [%rd30+-720];
	fma.rn.f32 	%f286, %f49, %f285, %f284;
	ld.global.f32 	%f287, [%rd30+-680];
	fma.rn.f32 	%f288, %f50, %f287, %f286;
	ld.global.f32 	%f289, [%rd30+-640];
	fma.rn.f32 	%f290, %f51, %f289, %f288;
	ld.global.f32 	%f291, [%rd30+-600];
	fma.rn.f32 	%f292, %f52, %f291, %f290;
	ld.global.f32 	%f293, [%rd30+-560];
	fma.rn.f32 	%f294, %f53, %f293, %f292;
	ld.global.f32 	%f295, [%rd30+-520];
	fma.rn.f32 	%f296, %f54, %f295, %f294;
	ld.global.f32 	%f297, [%rd30+-480];
	fma.rn.f32 	%f298, %f55, %f297, %f296;
	ld.global.f32 	%f299, [%rd30+-440];
	fma.rn.f32 	%f300, %f56, %f299, %f298;
	ld.global.f32 	%f301, [%rd30+-400];
	fma.rn.f32 	%f302, %f57, %f301, %f300;
	ld.global.f32 	%f303, [%rd30+-360];
	fma.rn.f32 	%f304, %f58, %f303, %f302;
	ld.global.f32 	%f305, [%rd30+-320];
	fma.rn.f32 	%f306, %f59, %f305, %f304;
	ld.global.f32 	%f307, [%rd30+-280];
	fma.rn.f32 	%f308, %f60, %f307, %f306;
	ld.global.f32 	%f309, [%rd30+-240];
	fma.rn.f32 	%f310, %f61, %f309, %f308;
	ld.global.f32 	%f311, [%rd30+-200];
	fma.rn.f32 	%f312, %f62, %f311, %f310;
	ld.global.f32 	%f313, [%rd30+-160];
	fma.rn.f32 	%f314, %f63, %f313, %f312;
	ld.global.f32 	%f315, [%rd30+-120];
	fma.rn.f32 	%f316, %f64, %f315, %f314;
	ld.global.f32 	%f317, [%rd30+-80];
	fma.rn.f32 	%f318, %f65, %f317, %f316;
	ld.global.f32 	%f319, [%rd30+-40];
	fma.rn.f32 	%f320, %f66, %f319, %f318;
	ld.global.f32 	%f321, [%rd30];
	fma.rn.f32 	%f322, %f67, %f321, %f320;
	ld.global.f32 	%f323, [%rd30+40];
	fma.rn.f32 	%f324, %f68, %f323, %f322;
	ld.global.f32 	%f325, [%rd30+80];
	fma.rn.f32 	%f326, %f69, %f325, %f324;
	ld.global.f32 	%f327, [%rd30+120];
	fma.rn.f32 	%f328, %f70, %f327, %f326;
	ld.global.f32 	%f329, [%rd30+160];
	fma.rn.f32 	%f330, %f71, %f329, %f328;
	ld.global.f32 	%f331, [%rd30+200];
	fma.rn.f32 	%f332, %f72, %f331, %f330;
	ld.global.f32 	%f333, [%rd30+240];
	fma.rn.f32 	%f334, %f73, %f333, %f332;
	ld.global.f32 	%f335, [%rd30+280];
	fma.rn.f32 	%f336, %f74, %f335, %f334;
	ld.global.f32 	%f337, [%rd30+320];
	fma.rn.f32 	%f338, %f75, %f337, %f336;
	ld.global.f32 	%f339, [%rd30+360];
	fma.rn.f32 	%f340, %f76, %f339, %f338;
	ld.global.f32 	%f341, [%rd30+400];
	fma.rn.f32 	%f342, %f77, %f341, %f340;
	ld.global.f32 	%f343, [%rd30+440];
	fma.rn.f32 	%f344, %f78, %f343, %f342;
	ld.global.f32 	%f345, [%rd30+480];
	fma.rn.f32 	%f346, %f79, %f345, %f344;
	ld.global.f32 	%f347, [%rd30+520];
	fma.rn.f32 	%f348, %f80, %f347, %f346;
	ld.global.f32 	%f349, [%rd30+560];
	fma.rn.f32 	%f350, %f81, %f349, %f348;
	ld.global.f32 	%f351, [%rd30+600];
	fma.rn.f32 	%f352, %f82, %f351, %f350;
	ld.global.f32 	%f353, [%rd30+640];
	fma.rn.f32 	%f354, %f83, %f353, %f352;
	ld.global.f32 	%f355, [%rd30+680];
	fma.rn.f32 	%f356, %f84, %f355, %f354;
	ld.global.f32 	%f357, [%rd30+720];
	fma.rn.f32 	%f358, %f85, %f357, %f356;
	ld.global.f32 	%f359, [%rd30+760];
	fma.rn.f32 	%f360, %f86, %f359, %f358;
	ld.global.f32 	%f361, [%rd30+800];
	fma.rn.f32 	%f362, %f87, %f361, %f360;
	ld.global.f32 	%f363, [%rd30+840];
	fma.rn.f32 	%f364, %f88, %f363, %f362;
	ld.global.f32 	%f365, [%rd30+880];
	fma.rn.f32 	%f366, %f89, %f365, %f364;
	ld.global.f32 	%f367, [%rd30+920];
	fma.rn.f32 	%f368, %f90, %f367, %f366;
	ld.global.f32 	%f369, [%rd30+960];
	fma.rn.f32 	%f370, %f91, %f369, %f368;
	ld.global.f32 	%f371, [%rd30+1000];
	fma.rn.f32 	%f372, %f92, %f371, %f370;
	ld.global.f32 	%f373, [%rd30+1040];
	fma.rn.f32 	%f374, %f93, %f373, %f372;
	ld.global.f32 	%f375, [%rd30+1080];
	fma.rn.f32 	%f376, %f94, %f375, %f374;
	ld.global.f32 	%f377, [%rd30+1120];
	fma.rn.f32 	%f378, %f95, %f377, %f376;
	ld.global.f32 	%f379, [%rd30+1160];
	fma.rn.f32 	%f380, %f96, %f379, %f378;
	ld.global.f32 	%f381, [%rd30+1200];
	fma.rn.f32 	%f382, %f97, %f381, %f380;
	ld.global.f32 	%f383, [%rd30+1240];
	fma.rn.f32 	%f384, %f98, %f383, %f382;
	ld.global.f32 	%f385, [%rd30+1280];
	fma.rn.f32 	%f386, %f99, %f385, %f384;
	ld.global.f32 	%f387, [%rd30+1320];
	fma.rn.f32 	%f388, %f100, %f387, %f386;
	ld.global.f32 	%f389, [%rd30+1360];
	fma.rn.f32 	%f390, %f101, %f389, %f388;
	ld.global.f32 	%f391, [%rd30+1400];
	fma.rn.f32 	%f392, %f102, %f391, %f390;
	ld.global.f32 	%f393, [%rd30+1440];
	fma.rn.f32 	%f394, %f103, %f393, %f392;
	ld.global.f32 	%f395, [%rd30+1480];
	fma.rn.f32 	%f396, %f104, %f395, %f394;
	ld.global.f32 	%f397, [%rd30+1520];
	fma.rn.f32 	%f398, %f105, %f397, %f396;
	ld.global.f32 	%f399, [%rd30+1560];
	fma.rn.f32 	%f400, %f106, %f399, %f398;
	ld.global.f32 	%f401, [%rd30+1600];
	fma.rn.f32 	%f402, %f107, %f401, %f400;
	ld.global.f32 	%f403, [%rd30+1640];
	fma.rn.f32 	%f404, %f108, %f403, %f402;
	ld.global.f32 	%f405, [%rd30+1680];
	fma.rn.f32 	%f406, %f109, %f405, %f404;
	ld.global.f32 	%f407, [%rd30+1720];
	fma.rn.f32 	%f408, %f110, %f407, %f406;
	ld.global.f32 	%f409, [%rd30+1760];
	fma.rn.f32 	%f410, %f111, %f409, %f408;
	ld.global.f32 	%f411, [%rd30+1800];
	fma.rn.f32 	%f412, %f112, %f411, %f410;
	ld.global.f32 	%f413, [%rd30+1840];
	fma.rn.f32 	%f414, %f113, %f413, %f412;
	ld.global.f32 	%f415, [%rd30+1880];
	fma.rn.f32 	%f416, %f114, %f415, %f414;
	ld.global.f32 	%f417, [%rd30+1920];
	fma.rn.f32 	%f418, %f115, %f417, %f416;
	ld.global.f32 	%f419, [%rd30+1960];
	fma.rn.f32 	%f420, %f116, %f419, %f418;
	ld.global.f32 	%f421, [%rd30+2000];
	fma.rn.f32 	%f422, %f117, %f421, %f420;
	ld.global.f32 	%f423, [%rd30+2040];
	fma.rn.f32 	%f424, %f118, %f423, %f422;
	ld.global.f32 	%f425, [%rd30+2080];
	fma.rn.f32 	%f426, %f119, %f425, %f424;
	ld.global.f32 	%f427, [%rd30+2120];
	fma.rn.f32 	%f428, %f120, %f427, %f426;
	ld.global.f32 	%f429, [%rd30+2160];
	fma.rn.f32 	%f430, %f121, %f429, %f428;
	ld.global.f32 	%f431, [%rd30+2200];
	fma.rn.f32 	%f432, %f122, %f431, %f430;
	ld.global.f32 	%f433, [%rd30+2240];
	fma.rn.f32 	%f434, %f123, %f433, %f432;
	ld.global.f32 	%f435, [%rd30+2280];
	fma.rn.f32 	%f436, %f124, %f435, %f434;
	ld.global.f32 	%f437, [%rd30+2320];
	fma.rn.f32 	%f438, %f125, %f437, %f436;
	ld.global.f32 	%f439, [%rd30+2360];
	fma.rn.f32 	%f440, %f126, %f439, %f438;
	ld.global.f32 	%f441, [%rd30+2400];
	fma.rn.f32 	%f442, %f127, %f441, %f440;
	ld.global.f32 	%f443, [%rd30+2440];
	fma.rn.f32 	%f444, %f128, %f443, %f442;
	ld.global.f32 	%f445, [%rd30+2480];
	fma.rn.f32 	%f446, %f129, %f445, %f444;
	ld.global.f32 	%f447, [%rd30+2520];
	fma.rn.f32 	%f448, %f130, %f447, %f446;
	fma.rn.f32 	%f449, %f448, 0fBBBB989D, 0f3F000000;
	cvt.sat.f32.f32 	%f450, %f449;
	mov.f32 	%f451, 0f4B400001;
	mov.f32 	%f452, 0f437C0000;
	fma.rm.f32 	%f453, %f450, %f452, %f451;
	add.f32 	%f454, %f453, 0fCB40007F;
	neg.f32 	%f455, %f454;
	fma.rn.f32 	%f456, %f448, 0fBFB8AA3B, %f455;
	fma.rn.f32 	%f457, %f448, 0fB2A57060, %f456;
	mov.b32 	%r12, %f453;
	shl.b32 	%r13, %r12, 23;
	mov.b32 	%f458, %r13;
	ex2.approx.ftz.f32 	%f459, %f457;
	fma.rn.f32 	%f460, %f459, %f458, 0f3F800000;
	rcp.rn.f32 	%f461, %f460;
	st.global.f32 	[%rd31], %f461;
	add.s32 	%r16, %r16, 1;
	add.s64 	%rd31, %rd31, 4;
	add.s64 	%rd30, %rd30, 4;
	setp.ne.s32 	%p3, %r16, 10;
	@%p3 bra 	$L__BB0_5;
	ret;

}


// ===== COMPILED SASS (sm_100) =====

	.target	sm_100

	.elftype	@"ET_EXEC"


//--------------------- .note.nv.tkinfo           --------------------------
	.section	.note.nv.tkinfo,"",@"SHT_NOTE"
	.sectionflags	@"SHF_NOTE_NV_TKINFO"
	.tkinfo
        /*0018*/ 	.word	0x00000002
        /*0030*/ 	.string	""
        /*0030*/ 	.string	"ptxas"
        /*0030*/ 	.string	"Cuda compilation tools, release 13.0, V13.0.88"
        /*0030*/ 	.string	"Build cuda_13.0.r13.0/compiler.36424714_0"
        /*0030*/ 	.string	"-arch sm_100 -m 64 "



//--------------------- .note.nv.cuinfo           --------------------------
	.section	.note.nv.cuinfo,"",@"SHT_NOTE"
	.sectionflags	@"SHF_NOTE_NV_CUINFO"
        /*0018*/ 	.short	0x0002
        /*001a*/ 	.short	0x0064
        /*001c*/ 	.short	0x0082
	.zero		2


//--------------------- .nv.info                  --------------------------
	.section	.nv.info,"",@"SHT_CUDA_INFO"
	.align	4


	//----- nvinfo : EIATTR_REGCOUNT
	.align		4
        /*0000*/ 	.byte	0x04, 0x2f
        /*0002*/ 	.short	(.L_1 - .L_0)
	.align		4
.L_0:
        /*0004*/ 	.word	index@(_Z22neuralNetworkInferencePfS_S_S_)
        /*0008*/ 	.word	0x000000a5


	//----- nvinfo : EIATTR_FRAME_SIZE
	.align		4
.L_1:
        /*000c*/ 	.byte	0x04, 0x11
        /*000e*/ 	.short	(.L_3 - .L_2)
	.align		4
.L_2:
        /*0010*/ 	.word	index@($__internal_0_$__cuda_sm20_rcp_rn_f32_slowpath)
        /*0014*/ 	.word	0x00000000


	//----- nvinfo : EIATTR_FRAME_SIZE
	.align		4
.L_3:
        /*0018*/ 	.byte	0x04, 0x11
        /*001a*/ 	.short	(.L_5 - .L_4)
	.align		4
.L_4:
        /*001c*/ 	.word	index@(_Z22neuralNetworkInferencePfS_S_S_)
        /*0020*/ 	.word	0x00000000


	//----- nvinfo : EIATTR_MIN_STACK_SIZE
	.align		4
.L_5:
        /*0024*/ 	.byte	0x04, 0x12
        /*0026*/ 	.short	(.L_7 - .L_6)
	.align		4
.L_6:
        /*0028*/ 	.word	index@(_Z22neuralNetworkInferencePfS_S_S_)
        /*002c*/ 	.word	0x00000000
.L_7:


//--------------------- .nv.compat                --------------------------
	.section	.nv.compat,"",@"SHT_CUDA_COMPAT_INFO"
	.align	4
        /*0000*/ 	.byte	0x02, 0x09, 0x00, 0x00, 0x02, 0x02, 0x01, 0x00, 0x02, 0x05, 0x05, 0x00, 0x03, 0x07, 0x01, 0x01
        /*0010*/ 	.byte	0x02, 0x03, 0x00, 0x00, 0x02, 0x06, 0x01, 0x00, 0x04, 0x0b, 0x08, 0x00, 0x09, 0x00, 0x00, 0x00
        /*0020*/ 	.byte	0x00, 0x00, 0x00, 0x00


//--------------------- .nv.info._Z22neuralNetworkInferencePfS_S_S_ --------------------------
	.section	.nv.info._Z22neuralNetworkInferencePfS_S_S_,"",@"SHT_CUDA_INFO"
	.sectionflags	@""
	.align	4


	//----- nvinfo : EIATTR_CUDA_API_VERSION
	.align		4
        /*0000*/ 	.byte	0x04, 0x37
        /*0002*/ 	.short	(.L_9 - .L_8)
.L_8:
        /*0004*/ 	.word	0x00000082


	//----- nvinfo : EIATTR_KPARAM_INFO
	.align		4
.L_9:
        /*0008*/ 	.byte	0x04, 0x17
        /*000a*/ 	.short	(.L_11 - .L_10)
.L_10:
        /*000c*/ 	.word	0x00000000
        /*0010*/ 	.short	0x0003
        /*0012*/ 	.short	0x0018
        /*0014*/ 	.byte	0x00, 0xf5, 0x21, 0x00


	//----- nvinfo : EIATTR_KPARAM_INFO
	.align		4
.L_11:
        /*0018*/ 	.byte	0x04, 0x17
        /*001a*/ 	.short	(.L_13 - .L_12)
.L_12:
        /*001c*/ 	.word	0x00000000
        /*0020*/ 	.short	0x0002
        /*0022*/ 	.short	0x0010
        /*0024*/ 	.byte	0x00, 0xf5, 0x21, 0x00


	//----- nvinfo : EIATTR_KPARAM_INFO
	.align		4
.L_13:
        /*0028*/ 	.byte	0x04, 0x17
        /*002a*/ 	.short	(.L_15 - .L_14)
.L_14:
        /*002c*/ 	.word	0x00000000
        /*0030*/ 	.short	0x0001
        /*0032*/ 	.short	0x0008
        /*0034*/ 	.byte	0x00, 0xf5, 0x21, 0x00


	//----- nvinfo : EIATTR_KPARAM_INFO
	.align		4
.L_15:
        /*0038*/ 	.byte	0x04, 0x17
        /*003a*/ 	.short	(.L_17 - .L_16)
.L_16:
        /*003c*/ 	.word	0x00000000
        /*0040*/ 	.short	0x0000
        /*0042*/ 	.short	0x0000
        /*0044*/ 	.byte	0x00, 0xf5, 0x21, 0x00


	//----- nvinfo : EIATTR_SPARSE_MMA_MASK
	.align		4
.L_17:
        /*0048*/ 	.byte	0x03, 0x50
        /*004a*/ 	.short	0x0000


	//----- nvinfo : EIATTR_MAXREG_COUNT
	.align		4
        /*004c*/ 	.byte	0x03, 0x1b
        /*004e*/ 	.short	0x00ff


	//----- nvinfo : EIATTR_MERCURY_ISA_VERSION
	.align		4
        /*0050*/ 	.byte	0x03, 0x5f
        /*0052*/ 	.short	0x0101


	//----- nvinfo : EIATTR_VRC_CTA_INIT_COUNT
	.align		4
        /*0054*/ 	.byte	0x02, 0x4a
	.zero		1
	.zero		1


	//----- nvinfo : EIATTR_EXIT_INSTR_OFFSETS
	.align		4
        /*0058*/ 	.byte	0x04, 0x1c
        /*005a*/ 	.short	(.L_19 - .L_18)


	//   ....[0]....
.L_18:
        /*005c*/ 	.word	0x00002c90


	//----- nvinfo : EIATTR_CRS_STACK_SIZE
	.align		4
.L_19:
        /*0060*/ 	.byte	0x04, 0x1e
        /*0062*/ 	.short	(.L_21 - .L_20)
.L_20:
        /*0064*/ 	.word	0x00000000


	//----- nvinfo : EIATTR_CBANK_PARAM_SIZE
	.align		4
.L_21:
        /*0068*/ 	.byte	0x03, 0x19
        /*006a*/ 	.short	0x0020


	//----- nvinfo : EIATTR_PARAM_CBANK
	.align		4
        /*006c*/ 	.byte	0x04, 0x0a
        /*006e*/ 	.short	(.L_23 - .L_22)
	.align		4
.L_22:
        /*0070*/ 	.word	index@(.nv.constant0._Z22neuralNetworkInferencePfS_S_S_)
        /*0074*/ 	.short	0x0380
        /*0076*/ 	.short	0x0020


	//----- nvinfo : EIATTR_SW_WAR
	.align		4
.L_23:
        /*0078*/ 	.byte	0x04, 0x36
        /*007a*/ 	.short	(.L_25 - .L_24)
.L_24:
        /*007c*/ 	.word	0x00000008
.L_25:


//--------------------- .nv.callgraph             --------------------------
	.section	.nv.callgraph,"",@"SHT_CUDA_CALLGRAPH"
	.align	4
	.sectionentsize	8
	.align		4
        /*0000*/ 	.word	0x00000000
	.align		4
        /*0004*/ 	.word	0xffffffff
	.align		4
        /*0008*/ 	.word	0x00000000
	.align		4
        /*000c*/ 	.word	0xfffffffe
	.align		4
        /*0010*/ 	.word	0x00000000
	.align		4
        /*0014*/ 	.word	0xfffffffd
	.align		4
        /*0018*/ 	.word	0x00000000
	.align		4
        /*001c*/ 	.word	0xfffffffc


//--------------------- .text._Z22neuralNetworkInferencePfS_S_S_ --------------------------
	.section	.text._Z22neuralNetworkInferencePfS_S_S_,"ax",@progbits
	.align	128
        .global         _Z22neuralNetworkInferencePfS_S_S_
        .type           _Z22neuralNetworkInferencePfS_S_S_,@function
        .size           _Z22neuralNetworkInferencePfS_S_S_,(.L_x_11 - _Z22neuralNetworkInferencePfS_S_S_)
        .other          _Z22neuralNetworkInferencePfS_S_S_,@"STO_CUDA_ENTRY STV_DEFAULT"
_Z22neuralNetworkInferencePfS_S_S_:
.text._Z22neuralNetworkInferencePfS_S_S_:
[----:B------:R-:W-:Y:S08]  /*0000*/  LDC R1, c[0x0][0x37c] ;  /* 0x0000df00ff017b82 */ /* 0x000ff00000000800 */
[----:B------:R-:W0:Y:S01]  /*0010*/  LDC.64 R2, c[0x0][0x380] ;  /* 0x0000e000ff027b82 */ /* 0x000e220000000a00 */
[----:B------:R-:W-:Y:S01]  /*0020*/  HFMA2 R0, -RZ, RZ, 0, 0 ;  /* 0x00000000ff007431 */ /* 0x000fe200000001ff */
[----:B------:R-:W-:-:S02]  /*0030*/  CS2R R8, SRZ ;  /* 0x0000000000087805 */ /* 0x000fc4000001ff00 */
[----:B------:R-:W-:Y:S02]  /*0040*/  CS2R R10, SRZ ;  /* 0x00000000000a7805 */ /* 0x000fe4000001ff00 */
[----:B------:R-:W-:Y:S02]  /*0050*/  CS2R R12, SRZ ;  /* 0x00000000000c7805 */ /* 0x000fe4000001ff00 */
[----:B------:R-:W-:Y:S02]  /*0060*/  CS2R R14, SRZ ;  /* 0x00000000000e7805 */ /* 0x000fe4000001ff00 */
[----:B------:R-:W-:Y:S02]  /*0070*/  CS2R R16, SRZ ;  /* 0x0000000000107805 */ /* 0x000fe4000001ff00 */
[----:B------:R-:W-:Y:S01]  /*0080*/  CS2R R18, SRZ ;  /* 0x0000000000127805 */ /* 0x000fe2000001ff00 */
[----:B------:R-:W1:Y:S01]  /*0090*/  LDC.64 R4, c[0x0][0x388] ;  /* 0x0000e200ff047b82 */ /* 0x000e620000000a00 */
[----:B------:R-:W-:-:S02]  /*00a0*/  CS2R R20, SRZ ;  /* 0x0000000000147805 */ /* 0x000fc4000001ff00 */
[----:B------:R-:W-:Y:S02]  /*00b0*/  CS2R R22, SRZ ;  /* 0x0000000000167805 */ /* 0x000fe4000001ff00 */
[----:B------:R-:W-:Y:S02]  /*00c0*/  CS2R R24, SRZ ;  /* 0x0000000000187805 */ /* 0x000fe4000001ff00 */
[----:B------:R-:W-:Y:S02]  /*00d0*/  CS2R R26, SRZ ;  /* 0x00000000001a7805 */ /* 0x000fe4000001ff00 */
[----:B------:R-:W-:Y:S02]  /*00e0*/  CS2R R28, SRZ ;  /* 0x00000000001c7805 */ /* 0x000fe4000001ff00 */
[----:B------:R-:W-:Y:S02]  /*00f0*/  CS2R R30, SRZ ;  /* 0x00000000001e7805 */ /* 0x000fe4000001ff00 */
        /* <DEDUP_REMOVED lines=9> */
[----:B0-----:R-:W-:Y:S02]  /*0190*/  IADD3 R135, P0, PT, R2, 0x20, RZ ;  /* 0x0000002002877810 */ /* 0x001fe40007f1e0ff */
[----:B------:R-:W-:Y:S02]  /*01a0*/  CS2R R50, SRZ ;  /* 0x0000000000327805 */ /* 0x000fe4000001ff00 */
[----:B------:R-:W-:Y:S02]  /*01b0*/  CS2R R52, SRZ ;  /* 0x0000000000347805 */ /* 0x000fe4000001ff00 */
[----:B------:R-:W-:-:S02]  /*01c0*/  CS2R R54, SRZ ;  /* 0x0000000000367805 */ /* 0x000fc4000001ff00 */
[----:B------:R-:W-:Y:S01]  /*01d0*/  CS2R R56, SRZ ;  /* 0x0000000000387805 */ /* 0x000fe2000001ff00 */
[----:B------:R-:W-:Y:S01]  /*01e0*/  IMAD.X R136, RZ, RZ, R3, P0 ;  /* 0x000000ffff887224 */ /* 0x000fe200000e0603 */
[----:B------:R-:W-:Y:S02]  /*01f0*/  CS2R R58, SRZ ;  /* 0x00000000003a7805 */ /* 0x000fe4000001ff00 */
[----:B------:R-:W-:Y:S02]  /*0200*/  CS2R R60, SRZ ;  /* 0x00000000003c7805 */ /* 0x000fe4000001ff00 */
[----:B-1----:R-:W-:Y:S02]  /*0210*/  IADD3 R4, P1, PT, R4, 0x1000, RZ ;  /* 0x0000100004047810 */ /* 0x002fe40007f3e0ff */
[----:B------:R-:W-:Y:S02]  /*0220*/  CS2R R62, SRZ ;  /* 0x00000000003e7805 */ /* 0x000fe4000001ff00 */
[----:B------:R-:W-:-:S02]  /*0230*/  CS2R R64, SRZ ;  /* 0x0000000000407805 */ /* 0x000fc4000001ff00 */
[----:B------:R-:W-:Y:S02]  /*0240*/  CS2R R66, SRZ ;  /* 0x0000000000427805 */ /* 0x000fe4000001ff00 */
[----:B------:R-:W-:Y:S01]  /*0250*/  CS2R R68, SRZ ;  /* 0x0000000000447805 */ /* 0x000fe2000001ff00 */
[----:B------:R-:W-:Y:S01]  /*0260*/  IMAD.X R5, RZ, RZ, R5, P1 ;  /* 0x000000ffff057224 */ /* 0x000fe200008e0605 */
        /* <DEDUP_REMOVED lines=31> */
[----:B------:R-:W-:Y:S01]  /*0460*/  CS2R R132, SRZ ;  /* 0x0000000000847805 */ /* 0x000fe2000001ff00 */
[----:B------:R-:W-:Y:S01]  /*0470*/  IMAD.MOV.U32 R134, RZ, RZ, RZ ;  /* 0x000000ffff867224 */ /* 0x000fe200078e00ff */
[----:B------:R-:W0:Y:S01]  /*0480*/  LDCU.64 UR6, c[0x0][0x358] ;  /* 0x00006b00ff0677ac */ /* 0x000e220008000a00 */
[----:B------:R-:W-:-:S07]  /*0490*/  IMAD.MOV.U32 R137, RZ, RZ, RZ ;  /* 0x000000ffff897224 */ /* 0x000fce00078e00ff */
.L_x_3:
[----:B------:R-:W-:Y:S01]  /*04a0*/  MOV R138, R137 ;  /* 0x00000089008a7202 */ /* 0x000fe20000000f00 */
[C---:B------:R-:W-:Y:S01]  /*04b0*/  IMAD.WIDE.U32 R2, R137.reuse, 0x4, R4 ;  /* 0x0000000489027825 */ /* 0x040fe200078e0004 */
[----:B------:R-:W-:Y:S01]  /*04c0*/  MOV R6, R135 ;  /* 0x0000008700067202 */ /* 0x000fe20000000f00 */
[----:B------:R-:W-:Y:S02]  /*04d0*/  UMOV UR4, URZ ;  /* 0x000000ff00047c82 */ /* 0x000fe40008000000 */
[----:B------:R-:W-:Y:S02]  /*04e0*/  VIADD R137, R137, 0x1 ;  /* 0x0000000189897836 */ /* 0x000fe40000000000 */
[----:B------:R-:W-:Y:S02]  /*04f0*/  IMAD.MOV.U32 R147, RZ, RZ, RZ ;  /* 0x000000ffff937224 */ /* 0x000fe400078e00ff */
[----:B------:R-:W-:Y:S01]  /*0500*/  IMAD.MOV.U32 R7, RZ, RZ, R136 ;  /* 0x000000ffff077224 */ /* 0x000fe200078e0088 */
[----:B------:R-:W-:-:S13]  /*0510*/  ISETP.NE.AND P3, PT, R137, 0x80, PT ;  /* 0x000000808900780c */ /* 0x000fda0003f65270 */
.L_x_0:
[----:B0-----:R-:W2:Y:S04]  /*0520*/  LDG.E R140, desc[UR6][R6.64+-0x20] ;  /* 0xffffe006068c7981 */ /* 0x001ea8000c1e1900 */
[----:B------:R-:W2:Y:S04]  /*0530*/  LDG.E R139, desc[UR6][R2.64+-0x1000] ;  /* 0xfff00006028b7981 */ /* 0x000ea8000c1e1900 */
[----:B------:R-:W3:Y:S04]  /*0540*/  LDG.E R142, desc[UR6][R6.64+-0x1c] ;  /* 0xffffe406068e7981 */ /* 0x000ee8000c1e1900 */
[----:B------:R-:W3:Y:S04]  /*0550*/  LDG.E R141, desc[UR6][R2.64+-0xe00] ;  /* 0xfff20006028d7981 */ /* 0x000ee8000c1e1900 */
[----:B------:R-:W4:Y:S04]  /*0560*/  LDG.E R144, desc[UR6][R6.64+-0x18] ;  /* 0xffffe80606907981 */ /* 0x000f28000c1e1900 */
[----:B------:R-:W4:Y:S04]  /*0570*/  LDG.E R143, desc[UR6][R2.64+-0xc00] ;  /* 0xfff40006028f7981 */ /* 0x000f28000c1e1900 */
[----:B------:R-:W5:Y:S04]  /*0580*/  LDG.E R146, desc[UR6][R6.64+-0x14] ;  /* 0xffffec0606927981 */ /* 0x000f68000c1e1900 */
        /* <DEDUP_REMOVED lines=11> */
[----:B------:R-:W5:Y:S01]  /*0640*/  LDG.E R157, desc[UR6][R2.64+0x800] ;  /* 0x00080006029d7981 */ /* 0x000f62000c1e1900 */
[----:B--2---:R-:W-:-:S03]  /*0650*/  FFMA R139, R140, R139, R147 ;  /* 0x0000008b8c8b7223 */ /* 0x004fc60000000093 */
[----:B------:R-:W2:Y:S04]  /*0660*/  LDG.E R140, desc[UR6][R2.64+-0x400] ;  /* 0xfffc0006028c7981 */ /* 0x000ea8000c1e1900 */
[----:B------:R-:W2:Y:S01]  /*0670*/  LDG.E R147, desc[UR6][R6.64+0x1c] ;  /* 0x00001c0606937981 */ /* 0x000ea2000c1e1900 */
[----:B---3--:R-:W-:-:S03]  /*0680*/  FFMA R141, R142, R141, R139 ;  /* 0x0000008d8e8d7223 */ /* 0x008fc6000000008b */
[----:B------:R-:W2:Y:S04]  /*0690*/  LDG.E R139, desc[UR6][R6.64+-0x8] ;  /* 0xfffff806068b7981 */ /* 0x000ea8000c1e1900 */
[----:B------:R-:W3:Y:S01]  /*06a0*/  LDG.E R142, desc[UR6][R6.64+-0x4] ;  /* 0xfffffc06068e7981 */ /* 0x000ee2000c1e1900 */
[----:B----4-:R-:W-:-:S03]  /*06b0*/  FFMA R143, R144, R143, R141 ;  /* 0x0000008f908f7223 */ /* 0x010fc6000000008d */
[----:B------:R-:W3:Y:S04]  /*06c0*/  LDG.E R141, desc[UR6][R2.64+-0x200] ;  /* 0xfffe0006028d7981 */ /* 0x000ee8000c1e1900 */
[----:B------:R-:W4:Y:S01]  /*06d0*/  LDG.E R144, desc[UR6][R6.64] ;  /* 0x0000000606907981 */ /* 0x000f22000c1e1900 */
[----:B-----5:R-:W-:-:S03]  /*06e0*/  FFMA R145, R146, R145, R143 ;  /* 0x0000009192917223 */ /* 0x020fc6000000008f */
[----:B------:R-:W4:Y:S04]  /*06f0*/  LDG.E R143, desc[UR6][R2.64] ;  /* 0x00000006028f7981 */ /* 0x000f28000c1e1900 */
[----:B------:R-:W5:Y:S01]  /*0700*/  LDG.E R146, desc[UR6][R2.64+0xc00] ;  /* 0x000c000602927981 */ /* 0x000f62000c1e1900 */
[----:B------:R-:W-:-:S03]  /*0710*/  FFMA R145, R148, R149, R145 ;  /* 0x0000009594917223 */ /* 0x000fc60000000091 */
[----:B------:R-:W5:Y:S04]  /*0720*/  LDG.E R149, desc[UR6][R6.64+0x14] ;  /* 0x0000140606957981 */ /* 0x000f68000c1e1900 */
[----:B------:R-:W5:Y:S01]  /*0730*/  LDG.E R148, desc[UR6][R2.64+0xe00] ;  /* 0x000e000602947981 */ /* 0x000f62000c1e1900 */
[----:B------:R-:W-:-:S03]  /*0740*/  FFMA R152, R150, R151, R145 ;  /* 0x0000009796987223 */ /* 0x000fc60000000091 */
[----:B------:R-:W5:Y:S04]  /*0750*/  LDG.E R151, desc[UR6][R2.64+0x400] ;  /* 0x0004000602977981 */ /* 0x000f68000c1e1900 */
[----:B------:R0:W5:Y:S04]  /*0760*/  LDG.E R150, desc[UR6][R2.64+0xa00] ;  /* 0x000a000602967981 */ /* 0x000168000c1e1900 */
[----:B------:R1:W5:Y:S01]  /*0770*/  LDG.E R145, desc[UR6][R6.64+0x18] ;  /* 0x0000180606917981 */ /* 0x000362000c1e1900 */
[----:B------:R-:W-:-:S04]  /*0780*/  UIADD3 UR4, UPT, UPT, UR4, 0x10, URZ ;  /* 0x0000001004047890 */ /* 0x000fc8000fffe0ff */
[----:B------:R-:W-:Y:S01]  /*0790*/  UISETP.NE.AND UP0, UPT, UR4, 0x310, UPT ;  /* 0x000003100400788c */ /* 0x000fe2000bf05270 */
[----:B0-----:R-:W-:Y:S02]  /*07a0*/  IADD3 R2, P1, PT, R2, 0x2000, RZ ;  /* 0x0000200002027810 */ /* 0x001fe40007f3e0ff */
[----:B-1----:R-:W-:Y:S02]  /*07b0*/  IADD3 R6, P0, PT, R6, 0x40, RZ ;  /* 0x0000004006067810 */ /* 0x002fe40007f1e0ff */
[----:B------:R-:W-:-:S03]  /*07c0*/  IADD3.X R3, PT, PT, RZ, R3, RZ, P1, !PT ;  /* 0x00000003ff037210 */ /* 0x000fc60000ffe4ff */
[----:B------:R-:W-:Y:S02]  /*07d0*/  IMAD.X R7, RZ, RZ, R7, P0 ;  /* 0x000000ffff077224 */ /* 0x000fe400000e0607 */
[----:B--2---:R-:W-:-:S04]  /*07e0*/  FFMA R139, R139, R140, R152 ;  /* 0x0000008c8b8b7223 */ /* 0x004fc80000000098 */
[----:B---3--:R-:W-:-:S04]  /*07f0*/  FFMA R139, R142, R141, R139 ;  /* 0x0000008d8e8b7223 */ /* 0x008fc8000000008b */
[----:B----4-:R-:W-:-:S04]  /*0800*/  FFMA R139, R144, R143, R139 ;  /* 0x0000008f908b7223 */ /* 0x010fc8000000008b */
[----:B------:R-:W-:-:S04]  /*0810*/  FFMA R139, R154, R153, R139 ;  /* 0x000000999a8b7223 */ /* 0x000fc8000000008b */
[----:B-----5:R-:W-:-:S04]  /*0820*/  FFMA R139, R156, R151, R139 ;  /* 0x000000979c8b7223 */ /* 0x020fc8000000008b */
[----:B------:R-:W-:-:S04]  /*0830*/  FFMA R139, R158, R155, R139 ;  /* 0x0000009b9e8b7223 */ /* 0x000fc8000000008b */
[----:B------:R-:W-:-:S04]  /*0840*/  FFMA R160, R160, R157, R139 ;  /* 0x0000009da0a07223 */ /* 0x000fc8000000008b */
[----:B------:R-:W-:-:S04]  /*0850*/  FFMA R150, R149, R150, R160 ;  /* 0x0000009695967223 */ /* 0x000fc800000000a0 */
[----:B------:R-:W-:-:S04]  /*0860*/  FFMA R146, R145, R146, R150 ;  /* 0x0000009291927223 */ /* 0x000fc80000000096 */
[----:B------:R-:W-:Y:S01]  /*0870*/  FFMA R147, R147, R148, R146 ;  /* 0x0000009493937223 */ /* 0x000fe20000000092 */
[----:B------:R-:W-:Y:S06]  /*0880*/  BRA.U UP0, `(.L_x_0) ;  /* 0xfffffffd00247547 */ /* 0x000fec000b83ffff */
[----:B------:R-:W-:Y:S02]  /*0890*/  IMAD.MOV.U32 R2, RZ, RZ, 0x3bbb989d ;  /* 0x3bbb989dff027424 */ /* 0x000fe400078e00ff */
[----:B------:R-:W-:Y:S02]  /*08a0*/  IMAD.MOV.U32 R3, RZ, RZ, 0x437c0000 ;  /* 0x437c0000ff037424 */ /* 0x000fe400078e00ff */
[----:B------:R-:W-:-:S04]  /*08b0*/  FFMA.SAT R2, R147, -R2, 0.5 ;  /* 0x3f00000093027423 */ /* 0x000fc80000002802 */
[----:B------:R-:W-:-:S04]  /*08c0*/  FFMA.RM R2, R2, R3, 12582913 ;  /* 0x4b40000102027423 */ /* 0x000fc80000004003 */
[C---:B------:R-:W-:Y:S01]  /*08d0*/  FADD R6, R2.reuse, -12583039 ;  /* 0xcb40007f02067421 */ /* 0x040fe20000000000 */
[----:B------:R-:W-:-:S03]  /*08e0*/  SHF.L.U32 R2, R2, 0x17, RZ ;  /* 0x0000001702027819 */ /* 0x000fc600000006ff */
[----:B------:R-:W-:-:S04]  /*08f0*/  FFMA R6, R147, -1.4426950216293334961, -R6 ;  /* 0xbfb8aa3b93067823 */ /* 0x000fc80000000806 */
[----:B------:R-:W-:-:S04]  /*0900*/  FFMA R6, R147, -1.925963033500011079e-08, R6 ;  /* 0xb2a5706093067823 */ /* 0x000fc80000000006 */
[----:B------:R-:W0:Y:S02]  /*0910*/  MUFU.EX2 R3, R6 ;  /* 0x0000000600037308 */ /* 0x000e240000000800 */
[----:B0-----:R-:W-:-:S04]  /*0920*/  FFMA R7, R2, R3, 1 ;  /* 0x3f80000002077423 */ /* 0x001fc80000000003 */
[----:B------:R-:W-:-:S05]  /*0930*/  VIADD R2, R7, 0x1800000 ;  /* 0x0180000007027836 */ /* 0x000fca0000000000 */
[----:B------:R-:W-:-:S04]  /*0940*/  LOP3.LUT R2, R2, 0x7f800000, RZ, 0xc0, !PT ;  /* 0x7f80000002027812 */ /* 0x000fc800078ec0ff */
[----:B------:R-:W-:-:S13]  /*0950*/  ISETP.GT.U32.AND P0, PT, R2, 0x1ffffff, PT ;  /* 0x01ffffff0200780c */ /* 0x000fda0003f04070 */
[----:B------:R-:W-:Y:S05]  /*0960*/  @P0 BRA `(.L_x_1) ;  /* 0x0000000000140947 */ /* 0x000fea0003800000 */
[----:B------:R-:W-:Y:S01]  /*0970*/  IMAD.MOV.U32 R2, RZ, RZ, R7 ;  /* 0x000000ffff027224 */ /* 0x000fe200078e0007 */
[----:B------:R-:W-:-:S07]  /*0980*/  MOV R6, 0x9a0 ;  /* 0x000009a000067802 */ /* 0x000fce0000000f00 */
[----:B------:R-:W-:Y:S05]  /*0990*/  CALL.REL.NOINC `($__internal_0_$__cuda_sm20_rcp_rn_f32_slowpath) ;  /* 0x0000002000c07944 */ /* 0x000fea0003c00000 */
[----:B------:R-:W-:Y:S01]  /*09a0*/  MOV R2, R7 ;  /* 0x0000000700027202 */ /* 0x000fe20000000f00 */
[----:B------:R-:W-:Y:S06]  /*09b0*/  BRA `(.L_x_2) ;  /* 0x0000000000107947 */ /* 0x000fec0003800000 */
.L_x_1:
[----:B------:R-:W0:Y:S02]  /*09c0*/  MUFU.RCP R2, R7 ;  /* 0x0000000700027308 */ /* 0x000e240000001000 */
[----:B0-----:R-:W-:-:S04]  /*09d0*/  FFMA R3, R7, R2, -1 ;  /* 0xbf80000007037423 */ /* 0x001fc80000000002 */
[----:B------:R-:W-:-:S04]  /*09e0*/  FADD.FTZ R3, -R3, -RZ ;  /* 0x800000ff03037221 */ /* 0x000fc80000010100 */
[----:B------:R-:W-:-:S07]  /*09f0*/  FFMA R2, R2, R3, R2 ;  /* 0x0000000302027223 */ /* 0x000fce0000000002 */
.L_x_2:
[----:B------:R-:W-:-:S05]  /*0a00*/  IMAD.SHL.U32 R3, R138, 0x4, RZ ;  /* 0x000000048a037824 */ /* 0x000fca00078e00ff */
[C---:B------:R-:W-:Y:S02]  /*0a10*/  ISETP.EQ.AND P0, PT, R3.reuse, 0x1fc, PT ;  /* 0x000001fc0300780c */ /* 0x040fe40003f02270 */
[C---:B------:R-:W-:Y:S02]  /*0a20*/  ISETP.EQ.AND P6, PT, R3.reuse, RZ, PT ;  /* 0x000000ff0300720c */ /* 0x040fe40003fc2270 */
[C---:B------:R-:W-:Y:S02]  /*0a30*/  ISETP.EQ.AND P5, PT, R3.reuse, 0x4, PT ;  /* 0x000000040300780c */ /* 0x040fe40003fa2270 */
[C---:B------:R-:W-:Y:S02]  /*0a40*/  ISETP.EQ.AND P4, PT, R3.reuse, 0x8, PT ;  /* 0x000000080300780c */ /* 0x040fe40003f82270 */
[C---:B------:R-:W-:Y:S02]  /*0a50*/  ISETP.EQ.AND P2, PT, R3.reuse, 0xc, PT ;  /* 0x0000000c0300780c */ /* 0x040fe40003f42270 */
[----:B------:R-:W-:-:S03]  /*0a60*/  ISETP.EQ.AND P1, PT, R3, 0x10, PT ;  /* 0x000000100300780c */ /* 0x000fc60003f22270 */
[--C-:B------:R-:W-:Y:S01]  /*0a70*/  @P0 IMAD.MOV.U32 R134, RZ, RZ, R2.reuse ;  /* 0x000000ffff860224 */ /* 0x100fe200078e0002 */
[C---:B------:R-:W-:Y:S02]  /*0a80*/  ISETP.EQ.AND P0, PT, R3.reuse, 0x14, PT ;  /* 0x000000140300780c */ /* 0x040fe40003f02270 */
[-C--:B------:R-:W-:Y:S01]  /*0a90*/  @P6 MOV R0, R2.reuse ;  /* 0x0000000200006202 */ /* 0x080fe20000000f00 */
[--C-:B------:R-:W-:Y:S01]  /*0aa0*/  @P5 IMAD.MOV.U32 R8, RZ, RZ, R2.reuse ;  /* 0x000000ffff085224 */ /* 0x100fe200078e0002 */
[C---:B------:R-:W-:Y:S01]  /*0ab0*/  ISETP.EQ.AND P6, PT, R3.reuse, 0x18, PT ;  /* 0x000000180300780c */ /* 0x040fe20003fc2270 */
[--C-:B------:R-:W-:Y:S01]  /*0ac0*/  @P4 IMAD.MOV.U32 R9, RZ, RZ, R2.reuse ;  /* 0x000000ffff094224 */ /* 0x100fe200078e0002 */
[C---:B------:R-:W-:Y:S02]  /*0ad0*/  ISETP.EQ.AND P5, PT, R3.reuse, 0x1c, PT ;  /* 0x0000001c0300780c */ /* 0x040fe40003fa2270 */
[----:B------:R-:W-:Y:S01]  /*0ae0*/  @P2 MOV R10, R2 ;  /* 0x00000002000a2202 */ /* 0x000fe20000000f00 */
[----:B------:R-:W-:Y:S01]  /*0af0*/  @P1 IMAD.MOV.U32 R11, RZ, RZ, R2 ;  /* 0x000000ffff0b1224 */ /* 0x000fe200078e0002 */
[----:B------:R-:W-:-:S02]  /*0b00*/  ISETP.EQ.AND P4, PT, R3, 0x20, PT ;  /* 0x000000200300780c */ /* 0x000fc40003f82270 */
[C---:B------:R-:W-:Y:S01]  /*0b10*/  ISETP.EQ.AND P2, PT, R3.reuse, 0x24, PT ;  /* 0x000000240300780c */ /* 0x040fe20003f42270 */
[--C-:B------:R-:W-:Y:S01]  /*0b20*/  @P0 IMAD.MOV.U32 R12, RZ, RZ, R2.reuse ;  /* 0x000000ffff0c0224 */ /* 0x100fe200078e0002 */
[C---:B------:R-:W-:Y:S02]  /*0b30*/  ISETP.EQ.AND P1, PT, R3.reuse, 0x28, PT ;  /* 0x000000280300780c */ /* 0x040fe40003f22270 */
[C---:B------:R-:W-:Y:S02]  /*0b40*/  ISETP.EQ.AND P0, PT, R3.reuse, 0x2c, PT ;  /* 0x0000002c0300780c */ /* 0x040fe40003f02270 */
[----:B------:R-:W-:Y:S01]  /*0b50*/  @P6 MOV R13, R2 ;  /* 0x00000002000d6202 */ /* 0x000fe20000000f00 */
[--C-:B------:R-:W-:Y:S01]  /*0b60*/  @P5 IMAD.MOV.U32 R14, RZ, RZ, R2.reuse ;  /* 0x000000ffff0e5224 */ /* 0x100fe200078e0002 */
[C---:B------:R-:W-:Y:S02]  /*0b70*/  ISETP.EQ.AND P6, PT, R3.reuse, 0x30, PT ;  /* 0x000000300300780c */ /* 0x040fe40003fc2270 */
[C---:B------:R-:W-:Y:S01]  /*0b80*/  ISETP.EQ.AND P5, PT, R3.reuse, 0x34, PT ;  /* 0x000000340300780c */ /* 0x040fe20003fa2270 */
[----:B------:R-:W-:Y:S01]  /*0b90*/  @P4 IMAD.MOV.U32 R15, RZ, RZ, R2 ;  /* 0x000000ffff0f4224 */ /* 0x000fe200078e0002 */
[----:B------:R-:W-:-:S02]  /*0ba0*/  ISETP.EQ.AND P4, PT, R3, 0x38, PT ;  /* 0x000000380300780c */ /* 0x000fc40003f82270 */
[-C--:B------:R-:W-:Y:S01]  /*0bb0*/  @P2 MOV R16, R2.reuse ;  /* 0x0000000200102202 */ /* 0x080fe20000000f00 */
[--C-:B------:R-:W-:Y:S01]  /*0bc0*/  @P1 IMAD.MOV.U32 R17, RZ, RZ, R2.reuse ;  /* 0x000000ffff111224 */ /* 0x100fe200078e0002 */
[C---:B------:R-:W-:Y:S01]  /*0bd0*/  ISETP.EQ.AND P2, PT, R3.reuse, 0x3c, PT ;  /* 0x0000003c0300780c */ /* 0x040fe20003f42270 */
[--C-:B------:R-:W-:Y:S01]  /*0be0*/  @P0 IMAD.MOV.U32 R18, RZ, RZ, R2.reuse ;  /* 0x000000ffff120224 */ /* 0x100fe200078e0002 */
[C---:B------:R-:W-:Y:S02]  /*0bf0*/  ISETP.EQ.AND P1, PT, R3.reuse, 0x40, PT ;  /* 0x000000400300780c */ /* 0x040fe40003f22270 */
[C---:B------:R-:W-:Y:S02]  /*0c00*/  ISETP.EQ.AND P0, PT, R3.reuse, 0x44, PT ;  /* 0x000000440300780c */ /* 0x040fe40003f02270 */
[----:B------:R-:W-:Y:S01]  /*0c10*/  @P6 MOV R19, R2 ;  /* 0x0000000200136202 */ /* 0x000fe20000000f00 */
[--C-:B------:R-:W-:Y:S01]  /*0c20*/  @P5 IMAD.MOV.U32 R20, RZ, RZ, R2.reuse ;  /* 0x000000ffff145224 */ /* 0x100fe200078e0002 */
[C---:B------:R-:W-:Y:S01]  /*0c30*/  ISETP.EQ.AND P6, PT, R3.reuse, 0x48, PT ;  /* 0x000000480300780c */ /* 0x040fe20003fc2270 */
[----:B------:R-:W-:Y:S01]  /*0c40*/  @P4 IMAD.MOV.U32 R21, RZ, RZ, R2 ;  /* 0x000000ffff154224 */ /* 0x000fe200078e0002 */
[----:B------:R-:W-:-:S02]  /*0c50*/  ISETP.EQ.AND P5, PT, R3, 0x4c, PT ;  /* 0x0000004c0300780c */ /* 0x000fc40003fa2270 */
[C---:B------:R-:W-:Y:S02]  /*0c60*/  ISETP.EQ.AND P4, PT, R3.reuse, 0x50, PT ;  /* 0x000000500300780c */ /* 0x040fe40003f82270 */
        /* <DEDUP_REMOVED lines=212> */
[----:B------:R-:W-:Y:S01]  /*19b0*/  ISETP.EQ.AND P6, PT, R3, 0x1f8, PT ;  /* 0x000001f80300780c */ /* 0x000fe20003fc2270 */
[----:B------:R-:W-:-:S04]  /*19c0*/  @P4 IMAD.MOV.U32 R129, RZ, RZ, R2 ;  /* 0x000000ffff814224 */ /* 0x000fc800078e0002 */
[----:B------:R-:W-:Y:S02]  /*19d0*/  @P2 MOV R130, R2 ;  /* 0x0000000200822202 */ /* 0x000fe40000000f00 */
[--C-:B------:R-:W-:Y:S02]  /*19e0*/  @P1 IMAD.MOV.U32 R131, RZ, RZ, R2.reuse ;  /* 0x000000ffff831224 */ /* 0x100fe400078e0002 */
[----:B------:R-:W-:-:S04]  /*19f0*/  @P0 IMAD.MOV.U32 R132, RZ, RZ, R2 ;  /* 0x000000ffff840224 */ /* 0x000fc800078e0002 */
[----:B------:R-:W-:Y:S01]  /*1a00*/  @P6 MOV R133, R2 ;  /* 0x0000000200856202 */ /* 0x000fe20000000f00 */
[----:B------:R-:W-:Y:S06]  /*1a10*/  @P3 BRA `(.L_x_3) ;  /* 0xffffffe800a03947 */ /* 0x000fec000383ffff */
[----:B------:R-:W0:Y:S01]  /*1a20*/  LDCU.64 UR4, c[0x0][0x390] ;  /* 0x00007200ff0477ac */ /* 0x000e220008000a00 */
[----:B------:R-:W1:Y:S01]  /*1a30*/  LDCU.64 UR8, c[0x0][0x398] ;  /* 0x00007300ff0877ac */ /* 0x000e620008000a00 */
[----:B0-----:R-:W-:-:S04]  /*1a40*/  UIADD3 UR4, UP0, UPT, UR4, 0xa00, URZ ;  /* 0x00000a0004047890 */ /* 0x001fc8000ff1e0ff */
[----:B------:R-:W-:Y:S02]  /*1a50*/  UIADD3.X UR5, UPT, UPT, URZ, UR5, URZ, UP0, !UPT ;  /* 0x00000005ff057290 */ /* 0x000fe400087fe4ff */
[----:B------:R-:W-:Y:S01]  /*1a60*/  IMAD.U32 R4, RZ, RZ, UR4 ;  /* 0x00000004ff047e24 */ /* 0x000fe2000f8e00ff */
[----:B------:R-:W-:-:S03]  /*1a70*/  UMOV UR4, URZ ;  /* 0x000000ff00047c82 */ /* 0x000fc60008000000 */
[----:B-1----:R-:W-:-:S07]  /*1a80*/  IMAD.U32 R5, RZ, RZ, UR5 ;  /* 0x00000005ff057e24 */ /* 0x002fce000f8e00ff */
.L_x_6:
[----:B------:R-:W2:Y:S04]  /*1a90*/  LDG.E R135, desc[UR6][R4.64+-0xa00] ;  /* 0xfff6000604877981 */ /* 0x000ea8000c1e1900 */
[----:B------:R-:W3:Y:S04]  /*1aa0*/  LDG.E R136, desc[UR6][R4.64+-0x9d8] ;  /* 0xfff6280604887981 */ /* 0x000ee8000c1e1900 */
[----:B------:R-:W4:Y:S04]  /*1ab0*/  LDG.E R137, desc[UR6][R4.64+-0x9b0] ;  /* 0xfff6500604897981 */ /* 0x000f28000c1e1900 */
[----:B------:R-:W5:Y:S04]  /*1ac0*/  LDG.E R138, desc[UR6][R4.64+-0x988] ;  /* 0xfff67806048a7981 */ /* 0x000f68000c1e1900 */
[----:B------:R-:W5:Y:S04]  /*1ad0*/  LDG.E R139, desc[UR6][R4.64+-0x960] ;  /* 0xfff6a006048b7981 */ /* 0x000f68000c1e1900 */
[----:B------:R-:W5:Y:S04]  /*1ae0*/  LDG.E R140, desc[UR6][R4.64+-0x938] ;  /* 0xfff6c806048c7981 */ /* 0x000f68000c1e1900 */
[----:B------:R-:W5:Y:S04]  /*1af0*/  LDG.E R141, desc[UR6][R4.64+-0x910] ;  /* 0xfff6f006048d7981 */ /* 0x000f68000c1e1900 */
[----:B------:R-:W5:Y:S04]  /*1b00*/  LDG.E R142, desc[UR6][R4.64+-0x8e8] ;  /* 0xfff71806048e7981 */ /* 0x000f68000c1e1900 */
[----:B------:R-:W5:Y:S04]  /*1b10*/  LDG.E R6, desc[UR6][R4.64+-0x8c0] ;  /* 0xfff7400604067981 */ /* 0x000f68000c1e1900 */
[----:B0-----:R-:W5:Y:S04]  /*1b20*/  LDG.E R7, desc[UR6][R4.64+-0x898] ;  /* 0xfff7680604077981 */ /* 0x001f68000c1e1900 */
        /* <DEDUP_REMOVED lines=19> */
[----:B--2---:R-:W-:-:S04]  /*1c60*/  FFMA R135, R0, R135, RZ ;  /* 0x0000008700877223 */ /* 0x004fc800000000ff */
[----:B---3--:R-:W-:-:S04]  /*1c70*/  FFMA R136, R8, R136, R135 ;  /* 0x0000008808887223 */ /* 0x008fc80000000087 */
[----:B----4-:R-:W-:Y:S02]  /*1c80*/  FFMA R137, R9, R137, R136 ;  /* 0x0000008909897223 */ /* 0x010fe40000000088 */
[----:B------:R-:W2:Y:S02]  /*1c90*/  LDG.E R136, desc[UR6][R4.64+-0x460] ;  /* 0xfffba00604887981 */ /* 0x000ea4000c1e1900 */
[----:B-----5:R-:W-:Y:S02]  /*1ca0*/  FFMA R138, R10, R138, R137 ;  /* 0x0000008a0a8a7223 */ /* 0x020fe40000000089 */
[----:B------:R-:W3:Y:S02]  /*1cb0*/  LDG.E R137, desc[UR6][R4.64+-0x4d8] ;  /* 0xfffb280604897981 */ /* 0x000ee4000c1e1900 */
[----:B------:R-:W-:Y:S02]  /*1cc0*/  FFMA R139, R11, R139, R138 ;  /* 0x0000008b0b8b7223 */ /* 0x000fe4000000008a */
[----:B------:R-:W4:Y:S02]  /*1cd0*/  LDG.E R138, desc[UR6][R4.64+-0x4b0] ;  /* 0xfffb5006048a7981 */ /* 0x000f24000c1e1900 */
[----:B------:R-:W-:-:S02]  /*1ce0*/  FFMA R140, R12, R140, R139 ;  /* 0x0000008c0c8c7223 */ /* 0x000fc4000000008b */
[----:B------:R-:W5:Y:S02]  /*1cf0*/  LDG.E R139, desc[UR6][R4.64+-0x528] ;  /* 0xfffad806048b7981 */ /* 0x000f64000c1e1900 */
[----:B------:R-:W-:Y:S02]  /*1d00*/  FFMA R141, R13, R141, R140 ;  /* 0x0000008d0d8d7223 */ /* 0x000fe4000000008c */
[----:B------:R-:W2:Y:S02]  /*1d10*/  LDG.E R140, desc[UR6][R4.64+-0x500] ;  /* 0xfffb0006048c7981 */ /* 0x000ea4000c1e1900 */
[----:B------:R-:W-:Y:S02]  /*1d20*/  FFMA R142, R14, R142, R141 ;  /* 0x0000008e0e8e7223 */ /* 0x000fe4000000008d */
[----:B------:R-:W3:Y:S02]  /*1d30*/  LDG.E R141, desc[UR6][R4.64+-0x578] ;  /* 0xfffa8806048d7981 */ /* 0x000ee4000c1e1900 */
[----:B------:R-:W-:-:S02]  /*1d40*/  FFMA R135, R15, R6, R142 ;  /* 0x000000060f877223 */ /* 0x000fc4000000008e */
[----:B------:R-:W4:Y:S02]  /*1d50*/  LDG.E R142, desc[UR6][R4.64+-0x550] ;  /* 0xfffab006048e7981 */ /* 0x000f24000c1e1900 */
[----:B------:R-:W-:Y:S02]  /*1d60*/  FFMA R6, R16, R7, R135 ;  /* 0x0000000710067223 */ /* 0x000fe40000000087 */
[----:B------:R-:W2:Y:S02]  /*1d70*/  LDG.E R135, desc[UR6][R4.64+-0x488] ;  /* 0xfffb780604877981 */ /* 0x000ea4000c1e1900 */
[----:B------:R-:W-:Y:S02]  /*1d80*/  FFMA R7, R17, R2, R6 ;  /* 0x0000000211077223 */ /* 0x000fe40000000006 */
[----:B------:R-:W2:Y:S02]  /*1d90*/  LDG.E R6, desc[UR6][R4.64+-0x410] ;  /* 0xfffbf00604067981 */ /* 0x000ea4000c1e1900 */
[----:B------:R-:W-:-:S02]  /*1da0*/  FFMA R162, R18, R3, R7 ;  /* 0x0000000312a27223 */ /* 0x000fc40000000007 */
[----:B------:R-:W2:Y:S04]  /*1db0*/  LDG.E R7, desc[UR6][R4.64+-0x438] ;  /* 0xfffbc80604077981 */ /* 0x000ea8000c1e1900 */
[----:B------:R-:W2:Y:S04]  /*1dc0*/  LDG.E R3, desc[UR6][R4.64+-0x3e8] ;  /* 0xfffc180604037981 */ /* 0x000ea8000c1e1900 */
[----:B------:R-:W2:Y:S01]  /*1dd0*/  LDG.E R2, desc[UR6][R4.64+-0x3c0] ;  /* 0xfffc400604027981 */ /* 0x000ea2000c1e1900 */
[----:B------:R-:W-:-:S04]  /*1de0*/  FFMA R159, R19, R146, R162 ;  /* 0x00000092139f7223 */ /* 0x000fc800000000a2 */
[----:B------:R-:W-:Y:S02]  /*1df0*/  FFMA R146, R20, R147, R159 ;  /* 0x0000009314927223 */ /* 0x000fe4000000009f */
[----:B------:R-:W2:Y:S02]  /*1e00*/  LDG.E R159, desc[UR6][R4.64+-0x258] ;  /* 0xfffda806049f7981 */ /* 0x000ea4000c1e1900 */
[----:B------:R-:W-:-:S04]  /*1e10*/  FFMA R147, R21, R152, R146 ;  /* 0x0000009815937223 */ /* 0x000fc80000000092 */
[----:B------:R-:W-:Y:S02]  /*1e20*/  FFMA R146, R22, R149, R147 ;  /* 0x0000009516927223 */ /* 0x000fe40000000093 */
[----:B------:R-:W2:Y:S02]  /*1e30*/  LDG.E R149, desc[UR6][R4.64+-0x168] ;  /* 0xfffe980604957981 */ /* 0x000ea4000c1e1900 */
[----:B------:R-:W-:Y:S02]  /*1e40*/  FFMA R147, R23, R154, R146 ;  /* 0x0000009a17937223 */ /* 0x000fe40000000092 */
[----:B------:R-:W2:Y:S02]  /*1e50*/  LDG.E R154, desc[UR6][R4.64+-0x2d0] ;  /* 0xfffd3006049a7981 */ /* 0x000ea4000c1e1900 */
[----:B------:R-:W-:Y:S02]  /*1e60*/  FFMA R146, R24, R151, R147 ;  /* 0x0000009718927223 */ /* 0x000fe40000000093 */
[----:B------:R-:W2:Y:S02]  /*1e70*/  LDG.E R151, desc[UR6][R4.64+-0x398] ;  /* 0xfffc680604977981 */ /* 0x000ea4000c1e1900 */
[----:B------:R-:W-:-:S02]  /*1e80*/  FFMA R147, R25, R156, R146 ;  /* 0x0000009c19937223 */ /* 0x000fc40000000092 */
        /* <DEDUP_REMOVED lines=21> */
[----:B---3--:R-:W-:Y:S02]  /*1fe0*/  FFMA R144, R36, R141, R143 ;  /* 0x0000008d24907223 */ /* 0x008fe4000000008f */
[----:B------:R-:W3:Y:S02]  /*1ff0*/  LDG.E R143, desc[UR6][R4.64+-0x118] ;  /* 0xfffee806048f7981 */ /* 0x000ee4000c1e1900 */
[----:B----4-:R-:W-:-:S02]  /*2000*/  FFMA R141, R37, R142, R144 ;  /* 0x0000008e258d7223 */ /* 0x010fc40000000090 */
[----:B------:R-:W4:Y:S02]  /*2010*/  LDG.E R144, desc[UR6][R4.64+-0x140] ;  /* 0xfffec00604907981 */ /* 0x000f24000c1e1900 */
[----:B-----5:R-:W-:Y:S02]  /*2020*/  FFMA R142, R38, R139, R141 ;  /* 0x0000008b268e7223 */ /* 0x020fe4000000008d */
[----:B------:R-:W5:Y:S02]  /*2030*/  LDG.E R141, desc[UR6][R4.64+-0xc8] ;  /* 0xffff3806048d7981 */ /* 0x000f64000c1e1900 */
[----:B--2---:R-:W-:Y:S02]  /*2040*/  FFMA R139, R39, R140, R142 ;  /* 0x0000008c278b7223 */ /* 0x004fe4000000008e */
[----:B------:R-:W2:Y:S02]  /*2050*/  LDG.E R142, desc[UR6][R4.64+-0xf0] ;  /* 0xffff1006048e7981 */ /* 0x000ea4000c1e1900 */
[----:B------:R-:W-:-:S02]  /*2060*/  FFMA R140, R40, R137, R139 ;  /* 0x00000089288c7223 */ /* 0x000fc4000000008b */
[----:B------:R-:W5:Y:S02]  /*2070*/  LDG.E R139, desc[UR6][R4.64+-0x78] ;  /* 0xffff8806048b7981 */ /* 0x000f64000c1e1900 */
[----:B------:R-:W-:Y:S02]  /*2080*/  FFMA R137, R41, R138, R140 ;  /* 0x0000008a29897223 */ /* 0x000fe4000000008c */
[----:B------:R-:W5:Y:S02]  /*2090*/  LDG.E R140, desc[UR6][R4.64+-0xa0] ;  /* 0xffff6006048c7981 */ /* 0x000f64000c1e1900 */
[----:B------:R-:W-:Y:S02]  /*20a0*/  FFMA R138, R42, R135, R137 ;  /* 0x000000872a8a7223 */ /* 0x000fe40000000089 */
[----:B------:R-:W5:Y:S02]  /*20b0*/  LDG.E R137, desc[UR6][R4.64+0xc8] ;  /* 0x0000c80604897981 */ /* 0x000f64000c1e1900 */
        /* <DEDUP_REMOVED lines=9> */
[----:B------:R-:W5:Y:S04]  /*2150*/  LDG.E R2, desc[UR6][R4.64] ;  /* 0x0000000604027981 */ /* 0x000f68000c1e1900 */
[----:B------:R-:W5:Y:S04]  /*2160*/  LDG.E R7, desc[UR6][R4.64+0x28] ;  /* 0x0000280604077981 */ /* 0x000f68000c1e1900 */
[----:B------:R-:W5:Y:S01]  /*2170*/  LDG.E R6, desc[UR6][R4.64+0x50] ;  /* 0x0000500604067981 */ /* 0x000f62000c1e1900 */
[----:B------:R-:W-:-:S04]  /*2180*/  FFMA R160, R48, R151, R161 ;  /* 0x0000009730a07223 */ /* 0x000fc800000000a1 */
[----:B------:R-:W-:Y:S02]  /*2190*/  FFMA R151, R49, R146, R160 ;  /* 0x0000009231977223 */ /* 0x000fe400000000a0 */
[----:B------:R-:W5:Y:S02]  /*21a0*/  LDG.E R160, desc[UR6][R4.64+0x410] ;  /* 0x0004100604a07981 */ /* 0x000f64000c1e1900 */
[----:B------:R-:W-:Y:S02]  /*21b0*/  FFMA R146, R50, R153, R151 ;  /* 0x0000009932927223 */ /* 0x000fe40000000097 */
[----:B------:R-:W5:Y:S02]  /*21c0*/  LDG.E R153, desc[UR6][R4.64+0x4d8] ;  /* 0x0004d80604997981 */ /* 0x000f64000c1e1900 */
[----:B------:R-:W-:-:S04]  /*21d0*/  FFMA R151, R51, R152, R146 ;  /* 0x0000009833977223 */ /* 0x000fc80000000092 */
[----:B------:R-:W-:Y:S02]  /*21e0*/  FFMA R146, R52, R155, R151 ;  /* 0x0000009b34927223 */ /* 0x000fe40000000097 */
[----:B------:R-:W5:Y:S02]  /*21f0*/  LDG.E R155, desc[UR6][R4.64+0x488] ;  /* 0x00048806049b7981 */ /* 0x000f64000c1e1900 */
[----:B------:R-:W-:Y:S02]  /*2200*/  FFMA R151, R53, R154, R146 ;  /* 0x0000009a35977223 */ /* 0x000fe40000000092 */
[----:B------:R-:W5:Y:S02]  /*2210*/  LDG.E R154, desc[UR6][R4.64+0x500] ;  /* 0x00050006049a7981 */ /* 0x000f64000c1e1900 */
[----:B------:R-:W-:Y:S02]  /*2220*/  FFMA R146, R54, R157, R151 ;  /* 0x0000009d36927223 */ /* 0x000fe40000000097 */
[----:B------:R-:W5:Y:S02]  /*2230*/  LDG.E R157, desc[UR6][R4.64+0x438] ;  /* 0x00043806049d7981 */ /* 0x000f64000c1e1900 */
[----:B------:R-:W-:-:S02]  /*2240*/  FFMA R151, R55, R156, R146 ;  /* 0x0000009c37977223 */ /* 0x000fc40000000092 */
        /* <DEDUP_REMOVED lines=13> */
[----:B------:R-:W5:Y:S04]  /*2320*/  LDG.E R149, desc[UR6][R4.64+0x1b8] ;  /* 0x0001b80604957981 */ /* 0x000f68000c1e1900 */
[----:B------:R-:W5:Y:S01]  /*2330*/  LDG.E R158, desc[UR6][R4.64+0x460] ;  /* 0x00046006049e7981 */ /* 0x000f62000c1e1900 */
[----:B----4-:R-:W-:-:S03]  /*2340*/  FFMA R151, R63, R144, R152 ;  /* 0x000000903f977223 */ /* 0x010fc60000000098 */
[----:B------:R-:W4:Y:S01]  /*2350*/  LDG.E R144, desc[UR6][R4.64+0x1e0] ;  /* 0x0001e00604907981 */ /* 0x000f22000c1e1900 */
[----:B---3--:R-:W-:-:S03]  /*2360*/  FFMA R152, R64, R143, R151 ;  /* 0x0000008f40987223 */ /* 0x008fc60000000097 */
[----:B------:R-:W3:Y:S01]  /*2370*/  LDG.E R143, desc[UR6][R4.64+0x208] ;  /* 0x00020806048f7981 */ /* 0x000ee2000c1e1900 */
[----:B--2---:R-:W-:-:S03]  /*2380*/  FFMA R151, R65, R142, R152 ;  /* 0x0000008e41977223 */ /* 0x004fc60000000098 */
[----:B------:R-:W2:Y:S01]  /*2390*/  LDG.E R142, desc[UR6][R4.64+0x230] ;  /* 0x00023006048e7981 */ /* 0x000ea2000c1e1900 */
[----:B-----5:R-:W-:-:S03]  /*23a0*/  FFMA R152, R66, R141, R151 ;  /* 0x0000008d42987223 */ /* 0x020fc60000000097 */
[----:B------:R-:W5:Y:S01]  /*23b0*/  LDG.E R141, desc[UR6][R4.64+0x258] ;  /* 0x00025806048d7981 */ /* 0x000f62000c1e1900 */
[----:B------:R-:W-:-:S03]  /*23c0*/  FFMA R151, R67, R140, R152 ;  /* 0x0000008c43977223 */ /* 0x000fc60000000098 */
        /* <DEDUP_REMOVED lines=18> */
[----:B------:R-:W5:Y:S04]  /*24f0*/  LDG.E R137, desc[UR6][R4.64+0x3e8] ;  /* 0x0003e80604897981 */ /* 0x000f68000c1e1900 */
[----:B------:R-:W5:Y:S04]  /*2500*/  LDG.E R151, desc[UR6][R4.64+0x528] ;  /* 0x0005280604977981 */ /* 0x000f68000c1e1900 */
[----:B------:R-:W5:Y:S01]  /*2510*/  LDG.E R152, desc[UR6][R4.64+0x550] ;  /* 0x0005500604987981 */ /* 0x000f62000c1e1900 */
[----:B------:R-:W-:-:S04]  /*2520*/  FFMA R159, R77, R146, R162 ;  /* 0x000000924d9f7223 */ /* 0x000fc800000000a2 */
[----:B------:R-:W-:Y:S02]  /*2530*/  FFMA R146, R78, R145, R159 ;  /* 0x000000914e927223 */ /* 0x000fe4000000009f */
[----:B------:R-:W5:Y:S02]  /*2540*/  LDG.E R159, desc[UR6][R4.64+0x898] ;  /* 0x00089806049f7981 */ /* 0x000f64000c1e1900 */
[----:B------:R-:W-:-:S04]  /*2550*/  FFMA R145, R79, R148, R146 ;  /* 0x000000944f917223 */ /* 0x000fc80000000092 */
[----:B------:R-:W-:-:S04]  /*2560*/  FFMA R146, R80, R147, R145 ;  /* 0x0000009350927223 */ /* 0x000fc80000000091 */
[----:B------:R-:W-:-:S04]  /*2570*/  FFMA R145, R81, R150, R146 ;  /* 0x0000009651917223 */ /* 0x000fc80000000092 */
[----:B------:R-:W-:-:S04]  /*2580*/  FFMA R146, R82, R149, R145 ;  /* 0x0000009552927223 */ /* 0x000fc80000000091 */
[----:B----4-:R-:W-:-:S04]  /*2590*/  FFMA R145, R83, R144, R146 ;  /* 0x0000009053917223 */ /* 0x010fc80000000092 */
[----:B---3--:R-:W-:-:S04]  /*25a0*/  FFMA R144, R84, R143, R145 ;  /* 0x0000008f54907223 */ /* 0x008fc80000000091 */
[----:B--2---:R-:W-:-:S04]  /*25b0*/  FFMA R143, R85, R142, R144 ;  /* 0x0000008e558f7223 */ /* 0x004fc80000000090 */
[----:B-----5:R-:W-:Y:S02]  /*25c0*/  FFMA R142, R86, R141, R143 ;  /* 0x0000008d568e7223 */ /* 0x020fe4000000008f */
[----:B------:R-:W2:Y:S02]  /*25d0*/  LDG.E R141, desc[UR6][R4.64+0x578] ;  /* 0x00057806048d7981 */ /* 0x000ea4000c1e1900 */
[----:B------:R-:W-:Y:S02]  /*25e0*/  FFMA R143, R87, R140, R142 ;  /* 0x0000008c578f7223 */ /* 0x000fe4000000008e */
[----:B------:R-:W3:Y:S02]  /*25f0*/  LDG.E R140, desc[UR6][R4.64+0x5a0] ;  /* 0x0005a006048c7981 */ /* 0x000ee4000c1e1900 */
[----:B------:R-:W-:Y:S02]  /*2600*/  FFMA R142, R88, R139, R143 ;  /* 0x0000008b588e7223 */ /* 0x000fe4000000008f */
[----:B------:R-:W4:Y:S02]  /*2610*/  LDG.E R139, desc[UR6][R4.64+0x5c8] ;  /* 0x0005c806048b7981 */ /* 0x000f24000c1e1900 */
        /* <DEDUP_REMOVED lines=31> */
[----:B------:R-:W5:Y:S04]  /*2810*/  LDG.E R149, desc[UR6][R4.64+0x848] ;  /* 0x0008480604957981 */ /* 0x000f68000c1e1900 */
[----:B------:R-:W5:Y:S04]  /*2820*/  LDG.E R158, desc[UR6][R4.64+0x870] ;  /* 0x00087006049e7981 */ /* 0x000f68000c1e1900 */
[----:B------:R-:W5:Y:S04]  /*2830*/  LDG.E R156, desc[UR6][R4.64+0x8c0] ;  /* 0x0008c006049c7981 */ /* 0x000f68000c1e1900 */
[----:B------:R-:W5:Y:S04]  /*2840*/  LDG.E R157, desc[UR6][R4.64+0x8e8] ;  /* 0x0008e806049d7981 */ /* 0x000f68000c1e1900 */
[----:B------:R-:W5:Y:S01]  /*2850*/  LDG.E R154, desc[UR6][R4.64+0x910] ;  /* 0x00091006049a7981 */ /* 0x000f62000c1e1900 */
[----:B------:R-:W-:-:S03]  /*2860*/  FFMA R161, R105, R152, R150 ;  /* 0x0000009869a17223 */ /* 0x000fc60000000096 */
[----:B------:R-:W5:Y:S04]  /*2870*/  LDG.E R155, desc[UR6][R4.64+0x938] ;  /* 0x00093806049b7981 */ /* 0x000f68000c1e1900 */
[----:B------:R-:W5:Y:S04]  /*2880*/  LDG.E R152, desc[UR6][R4.64+0x960] ;  /* 0x0009600604987981 */ /* 0x000f68000c1e1900 */
[----:B------:R-:W5:Y:S04]  /*2890*/  LDG.E R153, desc[UR6][R4.64+0x988] ;  /* 0x0009880604997981 */ /* 0x000f68000c1e1900 */
[----:B------:R-:W5:Y:S04]  /*28a0*/  LDG.E R150, desc[UR6][R4.64+0x9b0] ;  /* 0x0009b00604967981 */ /* 0x000f68000c1e1900 */
[----:B------:R-:W5:Y:S01]  /*28b0*/  LDG.E R151, desc[UR6][R4.64+0x9d8] ;  /* 0x0009d80604977981 */ /* 0x000f62000c1e1900 */
[----:B------:R-:W-:Y:S01]  /*28c0*/  UIADD3 UR4, UPT, UPT, UR4, 0x1, URZ ;  /* 0x0000000104047890 */ /* 0x000fe2000fffe0ff */
[----:B--2---:R-:W-:-:S04]  /*28d0*/  FFMA R160, R106, R141, R161 ;  /* 0x0000008d6aa07223 */ /* 0x004fc800000000a1 */
[----:B---3--:R-:W-:-:S04]  /*28e0*/  FFMA R141, R107, R140, R160 ;  /* 0x0000008c6b8d7223 */ /* 0x008fc800000000a0 */
[----:B----4-:R-:W-:-:S04]  /*28f0*/  FFMA R140, R108, R139, R141 ;  /* 0x0000008b6c8c7223 */ /* 0x010fc8000000008d */
[----:B-----5:R-:W-:-:S04]  /*2900*/  FFMA R139, R109, R138, R140 ;  /* 0x0000008a6d8b7223 */ /* 0x020fc8000000008c */
[----:B------:R-:W-:-:S04]  /*2910*/  FFMA R138, R110, R3, R139 ;  /* 0x000000036e8a7223 */ /* 0x000fc8000000008b */
        /* <DEDUP_REMOVED lines=22> */
[----:B------:R-:W-:Y:S01]  /*2a80*/  FFMA R3, R133, R150, R2 ;  /* 0x0000009685037223 */ /* 0x000fe20000000002 */
[----:B------:R-:W-:-:S03]  /*2a90*/  HFMA2 R2, -RZ, RZ, 0.96630859375, -0.0022525787353515625 ;  /* 0x3bbb989dff027431 */ /* 0x000fc600000001ff */
[----:B------:R-:W-:Y:S01]  /*2aa0*/  FFMA R3, R134, R151, R3 ;  /* 0x0000009786037223 */ /* 0x000fe20000000003 */
[----:B------:R-:W-:-:S03]  /*2ab0*/  IMAD.MOV.U32 R7, RZ, RZ, 0x437c0000 ;  /* 0x437c0000ff077424 */ /* 0x000fc600078e00ff */
[----:B------:R-:W-:-:S04]  /*2ac0*/  FFMA.SAT R2, R3, -R2, 0.5 ;  /* 0x3f00000003027423 */ /* 0x000fc80000002802 */
[----:B------:R-:W-:-:S04]  /*2ad0*/  FFMA.RM R2, R2, R7, 12582913 ;  /* 0x4b40000102027423 */ /* 0x000fc80000004007 */
[----:B------:R-:W-:-:S04]  /*2ae0*/  FADD R6, R2, -12583039 ;  /* 0xcb40007f02067421 */ /* 0x000fc80000000000 */
[----:B------:R-:W-:-:S04]  /*2af0*/  FFMA R6, R3, -1.4426950216293334961, -R6 ;  /* 0xbfb8aa3b03067823 */ /* 0x000fc80000000806 */
[----:B------:R-:W-:-:S04]  /*2b00*/  FFMA R6, R3, -1.925963033500011079e-08, R6 ;  /* 0xb2a5706003067823 */ /* 0x000fc80000000006 */
[----:B------:R-:W0:Y:S01]  /*2b10*/  MUFU.EX2 R3, R6 ;  /* 0x0000000600037308 */ /* 0x000e220000000800 */
[----:B------:R-:W-:-:S04]  /*2b20*/  IMAD.SHL.U32 R2, R2, 0x800000, RZ ;  /* 0x0080000002027824 */ /* 0x000fc800078e00ff */
[----:B0-----:R-:W-:-:S05]  /*2b30*/  FFMA R136, R2, R3, 1 ;  /* 0x3f80000002887423 */ /* 0x001fca0000000003 */
[----:B------:R-:W-:-:S04]  /*2b40*/  IADD3 R2, PT, PT, R136, 0x1800000, RZ ;  /* 0x0180000088027810 */ /* 0x000fc80007ffe0ff */
[----:B------:R-:W-:-:S04]  /*2b50*/  LOP3.LUT R2, R2, 0x7f800000, RZ, 0xc0, !PT ;  /* 0x7f80000002027812 */ /* 0x000fc800078ec0ff */
[----:B------:R-:W-:Y:S01]  /*2b60*/  ISETP.GT.U32.AND P0, PT, R2, 0x1ffffff, PT ;  /* 0x01ffffff0200780c */ /* 0x000fe20003f04070 */
[----:B------:R-:W-:-:S12]  /*2b70*/  UISETP.NE.AND UP1, UPT, UR4, 0xa, UPT ;  /* 0x0000000a0400788c */ /* 0x000fd8000bf25270 */
[----:B------:R-:W-:Y:S05]  /*2b80*/  @P0 BRA `(.L_x_4) ;  /* 0x0000000000100947 */ /* 0x000fea0003800000 */
[----:B------:R-:W-:Y:S01]  /*2b90*/  IMAD.MOV.U32 R2, RZ, RZ, R136 ;  /* 0x000000ffff027224 */ /* 0x000fe200078e0088 */
[----:B------:R-:W-:-:S07]  /*2ba0*/  MOV R6, 0x2bc0 ;  /* 0x00002bc000067802 */ /* 0x000fce0000000f00 */
[----:B------:R-:W-:Y:S05]  /*2bb0*/  CALL.REL.NOINC `($__internal_0_$__cuda_sm20_rcp_rn_f32_slowpath) ;  /* 0x0000000000387944 */ /* 0x000fea0003c00000 */
[----:B------:R-:W-:Y:S05]  /*2bc0*/  BRA `(.L_x_5) ;  /* 0x0000000000107947 */ /* 0x000fea0003800000 */
.L_x_4:
[----:B------:R-:W0:Y:S02]  /*2bd0*/  MUFU.RCP R7, R136 ;  /* 0x0000008800077308 */ /* 0x000e240000001000 */
[----:B0-----:R-:W-:-:S04]  /*2be0*/  FFMA R2, R136, R7, -1 ;  /* 0xbf80000088027423 */ /* 0x001fc80000000007 */
[----:B------:R-:W-:-:S04]  /*2bf0*/  FADD.FTZ R2, -R2, -RZ ;  /* 0x800000ff02027221 */ /* 0x000fc80000010100 */
[----:B------:R-:W-:-:S07]  /*2c00*/  FFMA R7, R7, R2, R7 ;  /* 0x0000000207077223 */ /* 0x000fce0000000007 */
.L_x_5:
[----:B------:R-:W-:Y:S01]  /*2c10*/  MOV R2, UR8 ;  /* 0x0000000800027c02 */ /* 0x000fe20008000f00 */
[----:B------:R-:W-:Y:S01]  /*2c20*/  IMAD.U32 R3, RZ, RZ, UR9 ;  /* 0x00000009ff037e24 */ /* 0x000fe2000f8e00ff */
[----:B------:R-:W-:Y:S01]  /*2c30*/  IADD3 R4, P0, PT, R4, 0x4, RZ ;  /* 0x0000000404047810 */ /* 0x000fe20007f1e0ff */
[----:B------:R-:W-:-:S03]  /*2c40*/  UIADD3 UR8, UP0, UPT, UR8, 0x4, URZ ;  /* 0x0000000408087890 */ /* 0x000fc6000ff1e0ff */
[----:B------:R0:W-:Y:S01]  /*2c50*/  STG.E desc[UR6][R2.64], R7 ;  /* 0x0000000702007986 */ /* 0x0001e2000c101906 */
[----:B------:R-:W-:Y:S01]  /*2c60*/  IADD3.X R5, PT, PT, RZ, R5, RZ, P0, !PT ;  /* 0x00000005ff057210 */ /* 0x000fe200007fe4ff */
[----:B------:R-:W-:Y:S01]  /*2c70*/  UIADD3.X UR9, UPT, UPT, URZ, UR9, URZ, UP0, !UPT ;  /* 0x00000009ff097290 */ /* 0x000fe200087fe4ff */
[----:B------:R-:W-:Y:S11]  /*2c80*/  BRA.U UP1, `(.L_x_6) ;  /* 0xffffffed01807547 */ /* 0x000ff6000b83ffff */
[----:B------:R-:W-:Y:S05]  /*2c90*/  EXIT ;  /* 0x000000000000794d */ /* 0x000fea0003800000 */
        .weak           $__internal_0_$__cuda_sm20_rcp_rn_f32_slowpath
        .type           $__internal_0_$__cuda_sm20_rcp_rn_f32_slowpath,@function
        .size           $__internal_0_$__cuda_sm20_rcp_rn_f32_slowpath,(.L_x_11 - $__internal_0_$__cuda_sm20_rcp_rn_f32_slowpath)
$__internal_0_$__cuda_sm20_rcp_rn_f32_slowpath:
[----:B------:R-:W-:-:S05]  /*2ca0*/  IMAD.SHL.U32 R3, R2, 0x2, RZ ;  /* 0x0000000202037824 */ /* 0x000fca00078e00ff */
[----:B------:R-:W-:-:S04]  /*2cb0*/  SHF.R.U32.HI R141, RZ, 0x18, R3 ;  /* 0x00000018ff8d7819 */ /* 0x000fc80000011603 */
[----:B------:R-:W-:-:S13]  /*2cc0*/  ISETP.NE.U32.AND P0, PT, R141, RZ, PT ;  /* 0x000000ff8d00720c */ /* 0x000fda0003f05070 */
[----:B------:R-:W-:Y:S05]  /*2cd0*/  @P0 BRA `(.L_x_7) ;  /* 0x00000000002c0947 */ /* 0x000fea0003800000 */
[----:B------:R-:W-:-:S04]  /*2ce0*/  SHF.L.U32 R3, R2, 0x1, RZ ;  /* 0x0000000102037819 */ /* 0x000fc800000006ff */
[----:B------:R-:W-:-:S13]  /*2cf0*/  ISETP.NE.AND P0, PT, R3, RZ, PT ;  /* 0x000000ff0300720c */ /* 0x000fda0003f05270 */
[----:B------:R0:W1:Y:S01]  /*2d00*/  @!P0 MUFU.RCP R3, R2 ;  /* 0x0000000200038308 */ /* 0x0000620000001000 */
[----:B------:R-:W-:Y:S05]  /*2d10*/  @!P0 BRA `(.L_x_8) ;  /* 0x0000000000a48947 */ /* 0x000fea0003800000 */
[----:B------:R-:W-:-:S04]  /*2d20*/  FFMA R7, R2, 1.84467440737095516160e+19, RZ ;  /* 0x5f80000002077823 */ /* 0x000fc800000000ff */
[----:B0-----:R-:W1:Y:S02]  /*2d30*/  MUFU.RCP R2, R7 ;  /* 0x0000000700027308 */ /* 0x001e640000001000 */
[----:B-1----:R-:W-:-:S04]  /*2d40*/  FFMA R3, R7, R2, -1 ;  /* 0xbf80000007037423 */ /* 0x002fc80000000002 */
[----:B------:R-:W-:-:S04]  /*2d50*/  FADD.FTZ R3, -R3, -RZ ;  /* 0x800000ff03037221 */ /* 0x000fc80000010100 */
[----:B------:R-:W-:-:S04]  /*2d60*/  FFMA R2, R2, R3, R2 ;  /* 0x0000000302027223 */ /* 0x000fc80000000002 */
[----:B------:R-:W-:Y:S01]  /*2d70*/  FFMA R3, R2, 1.84467440737095516160e+19, RZ ;  /* 0x5f80000002037823 */ /* 0x000fe200000000ff */
[----:B------:R-:W-:Y:S06]  /*2d80*/  BRA `(.L_x_8) ;  /* 0x0000000000887947 */ /* 0x000fec0003800000 */
.L_x_7:
[----:B------:R-:W-:-:S05]  /*2d90*/  VIADD R143, R141, 0xffffff03 ;  /* 0xffffff038d8f7836 */ /* 0x000fca0000000000 */
[----:B------:R-:W-:-:S13]  /*2da0*/  ISETP.GT.U32.AND P0, PT, R143, 0x1, PT ;  /* 0x000000018f00780c */ /* 0x000fda0003f04070 */
[----:B------:R-:W-:Y:S05]  /*2db0*/  @P0 BRA `(.L_x_9) ;  /* 0x0000000000780947 */ /* 0x000fea0003800000 */
[----:B------:R-:W-:Y:S02]  /*2dc0*/  LOP3.LUT R3, R2, 0x7fffff, RZ, 0xc0, !PT ;  /* 0x007fffff02037812 */ /* 0x000fe400078ec0ff */
[----:B------:R-:W-:Y:S02]  /*2dd0*/  MOV R142, 0x3 ;  /* 0x00000003008e7802 */ /* 0x000fe40000000f00 */
[----:B------:R-:W-:Y:S02]  /*2de0*/  LOP3.LUT R3, R3, 0x3f800000, RZ, 0xfc, !PT ;  /* 0x3f80000003037812 */ /* 0x000fe400078efcff */
[----:B------:R-:W-:Y:S02]  /*2df0*/  SHF.L.U32 R142, R142, R143, RZ ;  /* 0x0000008f8e8e7219 */ /* 0x000fe400000006ff */
[----:B------:R-:W0:Y:S02]  /*2e00*/  MUFU.RCP R140, R3 ;  /* 0x00000003008c7308 */ /* 0x000e240000001000 */
[----:B0-----:R-:W-:-:S04]  /*2e10*/  FFMA R7, R3, R140, -1 ;  /* 0xbf80000003077423 */ /* 0x001fc8000000008c */
[----:B------:R-:W-:-:S04]  /*2e20*/  FADD.FTZ R7, -R7, -RZ ;  /* 0x800000ff07077221 */ /* 0x000fc80000010100 */
[CCC-:B------:R-:W-:Y:S01]  /*2e30*/  FFMA.RM R139, R140.reuse, R7.reuse, R140.reuse ;  /* 0x000000078c8b7223 */ /* 0x1c0fe2000000408c */
[----:B------:R-:W-:-:S04]  /*2e40*/  FFMA.RP R140, R140, R7, R140 ;  /* 0x000000078c8c7223 */ /* 0x000fc8000000808c */
[C---:B------:R-:W-:Y:S02]  /*2e50*/  LOP3.LUT R7, R139.reuse, 0x7fffff, RZ, 0xc0, !PT ;  /* 0x007fffff8b077812 */ /* 0x040fe400078ec0ff */
[----:B------:R-:W-:Y:S02]  /*2e60*/  FSETP.NEU.FTZ.AND P0, PT, R139, R140, PT ;  /* 0x0000008c8b00720b */ /* 0x000fe40003f1d000 */
[----:B------:R-:W-:Y:S02]  /*2e70*/  LOP3.LUT R7, R7, 0x800000, RZ, 0xfc, !PT ;  /* 0x0080000007077812 */ /* 0x000fe400078efcff */
[----:B------:R-:W-:Y:S02]  /*2e80*/  SEL R139, RZ, 0xffffffff, !P0 ;  /* 0xffffffffff8b7807 */ /* 0x000fe40004000000 */
[----:B------:R-:W-:-:S03]  /*2e90*/  LOP3.LUT R142, R142, R7, RZ, 0xc0, !PT ;  /* 0x000000078e8e7212 */ /* 0x000fc600078ec0ff */
[----:B------:R-:W-:Y:S01]  /*2ea0*/  IMAD.MOV R140, RZ, RZ, -R139 ;  /* 0x000000ffff8c7224 */ /* 0x000fe200078e0a8b */
[----:B------:R-:W-:-:S04]  /*2eb0*/  SHF.R.U32.HI R142, RZ, R143, R142 ;  /* 0x0000008fff8e7219 */ /* 0x000fc8000001168e */
[----:B------:R-:W-:Y:S01]  /*2ec0*/  LOP3.LUT P1, RZ, R140, R143, R7, 0xf8, !PT ;  /* 0x0000008f8cff7212 */ /* 0x000fe2000782f807 */
[----:B------:R-:W-:Y:S01]  /*2ed0*/  VIADD R140, R141, 0xffffff04 ;  /* 0xffffff048d8c7836 */ /* 0x000fe20000000000 */
[C---:B------:R-:W-:Y:S02]  /*2ee0*/  LOP3.LUT P0, RZ, R142.reuse, 0x1, RZ, 0xc0, !PT ;  /* 0x000000018eff7812 */ /* 0x040fe4000780c0ff */
[----:B------:R-:W-:-:S04]  /*2ef0*/  LOP3.LUT P2, RZ, R142, 0x2, RZ, 0xc0, !PT ;  /* 0x000000028eff7812 */ /* 0x000fc8000784c0ff */
[----:B------:R-:W-:Y:S02]  /*2f00*/  PLOP3.LUT P0, PT, P0, P1, P2, 0xe0, 0x0 ;  /* 0x000000000000781c */ /* 0x000fe40000703c20 */
[----:B------:R-:W-:Y:S02]  /*2f10*/  LOP3.LUT P1, RZ, R2, 0x7fffff, RZ, 0xc0, !PT ;  /* 0x007fffff02ff7812 */ /* 0x000fe4000782c0ff */
[----:B------:R-:W-:-:S04]  /*2f20*/  SEL R3, RZ, 0x1, !P0 ;  /* 0x00000001ff037807 */ /* 0x000fc80004000000 */
[----:B------:R-:W-:-:S04]  /*2f30*/  IADD3 R3, PT, PT, -R3, RZ, RZ ;  /* 0x000000ff03037210 */ /* 0x000fc80007ffe1ff */
[----:B------:R-:W-:Y:S02]  /*2f40*/  ISETP.GE.AND P0, PT, R3, RZ, PT ;  /* 0x000000ff0300720c */ /* 0x000fe40003f06270 */
[----:B------:R-:W-:-:S11]  /*2f50*/  SHF.R.U32.HI R3, RZ, R140, R7 ;  /* 0x0000008cff037219 */ /* 0x000fd60000011607 */
[----:B------:R-:W-:-:S05]  /*2f60*/  @!P0 IADD3 R3, PT, PT, R3, 0x1, RZ ;  /* 0x0000000103038810 */ /* 0x000fca0007ffe0ff */
[----:B------:R-:W-:-:S05]  /*2f70*/  @!P1 IMAD.SHL.U32 R3, R3, 0x2, RZ ;  /* 0x0000000203039824 */ /* 0x000fca00078e00ff */
[----:B------:R-:W-:Y:S01]  /*2f80*/  LOP3.LUT R3, R3, 0x80000000, R2, 0xf8, !PT ;  /* 0x8000000003037812 */ /* 0x000fe200078ef802 */
[----:B------:R-:W-:Y:S06]  /*2f90*/  BRA `(.L_x_8) ;  /* 0x0000000000047947 */ /* 0x000fec0003800000 */
.L_x_9:
[----:B------:R2:W3:Y:S02]  /*2fa0*/  MUFU.RCP R3, R2 ;  /* 0x0000000200037308 */ /* 0x0004e40000001000 */
.L_x_8:
[----:B-1-3--:R-:W-:Y:S01]  /*2fb0*/  MOV R7, R3 ;  /* 0x0000000300077202 */ /* 0x00afe20000000f00 */
[----:B------:R-:W-:Y:S02]  /*2fc0*/  HFMA2 R3, -RZ, RZ, 0, 0 ;  /* 0x00000000ff037431 */ /* 0x000fe400000001ff */
[----:B0-2---:R-:W-:-:S04]  /*2fd0*/  IMAD.MOV.U32 R2, RZ, RZ, R6 ;  /* 0x000000ffff027224 */ /* 0x005fc800078e0006 */
[----:B------:R-:W-:Y:S05]  /*2fe0*/  RET.REL.NODEC R2 `(_Z22neuralNetworkInferencePfS_S_S_) ;  /* 0xffffffd002047950 */ /* 0x000fea0003c3ffff */
.L_x_10:
[----:B------:R-:W-:-:S00]  /*2ff0*/  BRA `(.L_x_10) ;  /* 0xfffffffc00fc7947 */ /* 0x000fc0000383ffff */
[----:B------:R-:W-:-:S00]  /*3000*/  NOP ;  /* 0x0000000000007918 */ /* 0x000fc00000000000 */
[----:B------:R-:W-:-:S00]  /*3010*/  NOP ;  /* 0x0000000000007918 */ /* 0x000fc00000000000 */
[----:B------:R-:W-:-:S00]  /*3020*/  NOP ;  /* 0x0000000000007918 */ /* 0x000fc00000000000 */
[----:B------:R-:W-:-:S00]  /*3030*/  NOP ;  /* 0x0000000000007918 */ /* 0x000fc00000000000 */
[----:B------:R-:W-:-:S00]  /*3040*/  NOP ;  /* 0x0000000000007918 */ /* 0x000fc00000000000 */
[----:B------:R-:W-:-:S00]  /*3050*/  NOP ;  /* 0x0000000000007918 */ /* 0x000fc00000000000 */
[----:B------:R-:W-:-:S00]  /*3060*/  NOP ;  /* 0x0000000000007918 */ /* 0x000fc00000000000 */
[----:B------:R-:W-:-:S00]  /*3070*/  NOP ;  /* 0x0000000000007918 */ /* 0x000fc00000000000 */
.L_x_11:


//--------------------- .nv.shared.reserved.0     --------------------------
	.section	.nv.shared.reserved.0,"aw",@nobits
	.weak		__nv_reservedSMEM_offset_0_alias
	.size		__nv_reservedSMEM_offset_0_alias, 0, 64
	.other		__nv_reservedSMEM_offset_0_alias,@"STO_CUDA_RESERVED_SHARED STV_DEFAULT"
__nv_reservedSMEM_offset_0_alias:
	.zero		0
	.zero		64


//--------------------- .nv.constant0._Z22neuralNetworkInferencePfS_S_S_ --------------------------
	.section	.nv.constant0._Z22neuralNetworkInferencePfS_S_S_,"a",@progbits
	.sectionflags	@""
	.align	4
.nv.constant0._Z22neuralNetworkInferencePfS_S_S_:
	.zero		928


//--------------------- SYMBOLS --------------------------

	.type		.nv.reservedSmem.offset0,@object
	.size		.nv.reservedSmem.offset0,0x4
